	.target	sm_80

	.elftype	@"ET_EXEC"


//--------------------- .note.nv.tkinfo           --------------------------
	.section	.note.nv.tkinfo,"",@"SHT_NOTE"
	.sectionflags	@"SHF_NOTE_NV_TKINFO"
	.tkinfo
        /*0018*/ 	.word	0x00000002
        /*0030*/ 	.string	""
        /*0030*/ 	.string	"ptxas"
        /*0030*/ 	.string	"Cuda compilation tools, release 13.0, V13.0.88"
        /*0030*/ 	.string	"Build cuda_13.0.r13.0/compiler.36424714_0"
        /*0030*/ 	.string	"-v  -suppress-debug-info  -lineinfo  -arch sm_80 "



//--------------------- .note.nv.cuinfo           --------------------------
	.section	.note.nv.cuinfo,"",@"SHT_NOTE"
	.sectionflags	@"SHF_NOTE_NV_CUINFO"
        /*0018*/ 	.short	0x0002
        /*001a*/ 	.short	0x0050
        /*001c*/ 	.short	0x0082
	.zero		2


//--------------------- .nv.info                  --------------------------
	.section	.nv.info,"",@"SHT_CUDA_INFO"
	.align	4


	//----- nvinfo : EIATTR_REGCOUNT
	.align		4
        /*0000*/ 	.byte	0x04, 0x2f
        /*0002*/ 	.short	(.L_1 - .L_0)
	.align		4
.L_0:
        /*0004*/ 	.word	index@(matmul_kernel)
        /*0008*/ 	.word	0x000000ff


	//----- nvinfo : EIATTR_FRAME_SIZE
	.align		4
.L_1:
        /*000c*/ 	.byte	0x04, 0x11
        /*000e*/ 	.short	(.L_3 - .L_2)
	.align		4
.L_2:
        /*0010*/ 	.word	index@(matmul_kernel)
        /*0014*/ 	.word	0x00000010


	//----- nvinfo : EIATTR_MIN_STACK_SIZE
	.align		4
.L_3:
        /*0018*/ 	.byte	0x04, 0x12
        /*001a*/ 	.short	(.L_5 - .L_4)
	.align		4
.L_4:
        /*001c*/ 	.word	index@(matmul_kernel)
        /*0020*/ 	.word	0x00000010
.L_5:


//--------------------- .nv.info.matmul_kernel    --------------------------
	.section	.nv.info.matmul_kernel,"",@"SHT_CUDA_INFO"
	.sectionflags	@""
	.align	4


	//----- nvinfo : EIATTR_CUDA_API_VERSION
	.align		4
        /*0000*/ 	.byte	0x04, 0x37
        /*0002*/ 	.short	(.L_7 - .L_6)
.L_6:
        /*0004*/ 	.word	0x00000082


	//----- nvinfo : EIATTR_SW2861232_WAR
	.align		4
.L_7:
        /*0008*/ 	.byte	0x01, 0x35
	.zero		2


	//----- nvinfo : EIATTR_PARAM_CBANK
	.align		4
        /*000c*/ 	.byte	0x04, 0x0a
        /*000e*/ 	.short	(.L_9 - .L_8)
	.align		4
.L_8:
        /*0010*/ 	.word	index@(.nv.constant0.matmul_kernel)
        /*0014*/ 	.short	0x0160
        /*0016*/ 	.short	0x0050


	//----- nvinfo : EIATTR_CBANK_PARAM_SIZE
	.align		4
.L_9:
        /*0018*/ 	.byte	0x03, 0x19
        /*001a*/ 	.short	0x0050


	//----- nvinfo : EIATTR_KPARAM_INFO
	.align		4
        /*001c*/ 	.byte	0x04, 0x17
        /*001e*/ 	.short	(.L_11 - .L_10)
.L_10:
        /*0020*/ 	.word	0x00000000
        /*0024*/ 	.short	0x000d
        /*0026*/ 	.short	0x0048
        /*0028*/ 	.byte	0x00, 0xf4, 0x21, 0x00


	//----- nvinfo : EIATTR_KPARAM_INFO
	.align		4
.L_11:
        /*002c*/ 	.byte	0x04, 0x17
        /*002e*/ 	.short	(.L_13 - .L_12)
.L_12:
        /*0030*/ 	.word	0x00000000
        /*0034*/ 	.short	0x000c
        /*0036*/ 	.short	0x0040
        /*0038*/ 	.byte	0x00, 0xf4, 0x21, 0x00


	//----- nvinfo : EIATTR_KPARAM_INFO
	.align		4
.L_13:
        /*003c*/ 	.byte	0x04, 0x17
        /*003e*/ 	.short	(.L_15 - .L_14)
.L_14:
        /*0040*/ 	.word	0x00000000
        /*0044*/ 	.short	0x000b
        /*0046*/ 	.short	0x0038
        /*0048*/ 	.byte	0x00, 0xf0, 0x11, 0x00


	//----- nvinfo : EIATTR_KPARAM_INFO
	.align		4
.L_15:
        /*004c*/ 	.byte	0x04, 0x17
        /*004e*/ 	.short	(.L_17 - .L_16)
.L_16:
        /*0050*/ 	.word	0x00000000
        /*0054*/ 	.short	0x000a
        /*0056*/ 	.short	0x0034
        /*0058*/ 	.byte	0x00, 0xf0, 0x11, 0x00


	//----- nvinfo : EIATTR_KPARAM_INFO
	.align		4
.L_17:
        /*005c*/ 	.byte	0x04, 0x17
        /*005e*/ 	.short	(.L_19 - .L_18)
.L_18:
        /*0060*/ 	.word	0x00000000
        /*0064*/ 	.short	0x0009
        /*0066*/ 	.short	0x0030
        /*0068*/ 	.byte	0x00, 0xf0, 0x11, 0x00


	//----- nvinfo : EIATTR_KPARAM_INFO
	.align		4
.L_19:
        /*006c*/ 	.byte	0x04, 0x17
        /*006e*/ 	.short	(.L_21 - .L_20)
.L_20:
        /*0070*/ 	.word	0x00000000
        /*0074*/ 	.short	0x0008
        /*0076*/ 	.short	0x002c
        /*0078*/ 	.byte	0x00, 0xf0, 0x11, 0x00


	//----- nvinfo : EIATTR_KPARAM_INFO
	.align		4
.L_21:
        /*007c*/ 	.byte	0x04, 0x17
        /*007e*/ 	.short	(.L_23 - .L_22)
.L_22:
        /*0080*/ 	.word	0x00000000
        /*0084*/ 	.short	0x0007
        /*0086*/ 	.short	0x0028
        /*0088*/ 	.byte	0x00, 0xf0, 0x11, 0x00


	//----- nvinfo : EIATTR_KPARAM_INFO
	.align		4
.L_23:
        /*008c*/ 	.byte	0x04, 0x17
        /*008e*/ 	.short	(.L_25 - .L_24)
.L_24:
        /*0090*/ 	.word	0x00000000
        /*0094*/ 	.short	0x0006
        /*0096*/ 	.short	0x0024
        /*0098*/ 	.byte	0x00, 0xf0, 0x11, 0x00


	//----- nvinfo : EIATTR_KPARAM_INFO
	.align		4
.L_25:
        /*009c*/ 	.byte	0x04, 0x17
        /*009e*/ 	.short	(.L_27 - .L_26)
.L_26:
        /*00a0*/ 	.word	0x00000000
        /*00a4*/ 	.short	0x0005
        /*00a6*/ 	.short	0x0020
        /*00a8*/ 	.byte	0x00, 0xf0, 0x11, 0x00


	//----- nvinfo : EIATTR_KPARAM_INFO
	.align		4
.L_27:
        /*00ac*/ 	.byte	0x04, 0x17
        /*00ae*/ 	.short	(.L_29 - .L_28)
.L_28:
        /*00b0*/ 	.word	0x00000000
        /*00b4*/ 	.short	0x0004
        /*00b6*/ 	.short	0x001c
        /*00b8*/ 	.byte	0x00, 0xf0, 0x11, 0x00


	//----- nvinfo : EIATTR_KPARAM_INFO
	.align		4
.L_29:
        /*00bc*/ 	.byte	0x04, 0x17
        /*00be*/ 	.short	(.L_31 - .L_30)
.L_30:
        /*00c0*/ 	.word	0x00000000
        /*00c4*/ 	.short	0x0003
        /*00c6*/ 	.short	0x0018
        /*00c8*/ 	.byte	0x00, 0xf0, 0x11, 0x00


	//----- nvinfo : EIATTR_KPARAM_INFO
	.align		4
.L_31:
        /*00cc*/ 	.byte	0x04, 0x17
        /*00ce*/ 	.short	(.L_33 - .L_32)
.L_32:
        /*00d0*/ 	.word	0x00000000
        /*00d4*/ 	.short	0x0002
        /*00d6*/ 	.short	0x0010
        /*00d8*/ 	.byte	0x00, 0xf4, 0x21, 0x00


	//----- nvinfo : EIATTR_KPARAM_INFO
	.align		4
.L_33:
        /*00dc*/ 	.byte	0x04, 0x17
        /*00de*/ 	.short	(.L_35 - .L_34)
.L_34:
        /*00e0*/ 	.word	0x00000000
        /*00e4*/ 	.short	0x0001
        /*00e6*/ 	.short	0x0008
        /*00e8*/ 	.byte	0x00, 0xf4, 0x21, 0x00


	//----- nvinfo : EIATTR_KPARAM_INFO
	.align		4
.L_35:
        /*00ec*/ 	.byte	0x04, 0x17
        /*00ee*/ 	.short	(.L_37 - .L_36)
.L_36:
        /*00f0*/ 	.word	0x00000000
        /*00f4*/ 	.short	0x0000
        /*00f6*/ 	.short	0x0000
        /*00f8*/ 	.byte	0x00, 0xf4, 0x21, 0x00


	//----- nvinfo : EIATTR_MAXREG_COUNT
	.align		4
.L_37:
        /*00fc*/ 	.byte	0x03, 0x1b
        /*00fe*/ 	.short	0x00ff


	//----- nvinfo : EIATTR_NUM_BARRIERS
	.align		4
        /*0100*/ 	.byte	0x02, 0x4c
        /*0102*/ 	.byte	0x01
	.zero		1


	//----- nvinfo : EIATTR_ANNOTATIONS
	.align		4
        /*0104*/ 	.byte	0x04, 0x55
        /*0106*/ 	.short	(.L_39 - .L_38)


	//   ....[0]....
.L_38:
        /*0108*/ 	.word	0x00000001
        /*010c*/ 	.byte	0x20, 0x10, 0x00, 0x00, 0x01, 0x00, 0x00, 0x00, 0xc0, 0x3d, 0x00, 0x00, 0x01, 0x00, 0x00, 0x00
        /*011c*/ 	.byte	0x40, 0x42, 0x00, 0x00, 0x01, 0x00, 0x00, 0x00, 0x60, 0x47, 0x00, 0x00, 0x01, 0x00, 0x00, 0x00
        /*012c*/ 	.byte	0xb0, 0x51, 0x00, 0x00, 0x01, 0x00, 0x00, 0x00, 0x00, 0x7b, 0x00, 0x00, 0x01, 0x00, 0x00, 0x00
        /*013c*/ 	.byte	0x20, 0x7b, 0x00, 0x00


	//----- nvinfo : EIATTR_MERCURY_ISA_VERSION
	.align		4
.L_39:
        /*0140*/ 	.byte	0x03, 0x5f
        /*0142*/ 	.short	0x0000


	//----- nvinfo : EIATTR_EXIT_INSTR_OFFSETS
	.align		4
        /*0144*/ 	.byte	0x04, 0x1c
        /*0146*/ 	.short	(.L_41 - .L_40)


	//   ....[0]....
.L_40:
        /*0148*/ 	.word	0x0000b750


	//   ....[1]....
        /*014c*/ 	.word	0x0000b770


	//----- nvinfo : EIATTR_REQNTID
	.align		4
.L_41:
        /*0150*/ 	.byte	0x04, 0x10
        /*0152*/ 	.short	(.L_43 - .L_42)
.L_42:
        /*0154*/ 	.word	0x00000100
        /*0158*/ 	.word	0x00000001
        /*015c*/ 	.word	0x00000001
.L_43:


//--------------------- .nv.callgraph             --------------------------
	.section	.nv.callgraph,"",@"SHT_CUDA_CALLGRAPH"
	.align	4
	.sectionentsize	8
	.align		4
        /*0000*/ 	.word	0x00000000
	.align		4
        /*0004*/ 	.word	0xffffffff
	.align		4
        /*0008*/ 	.word	0x00000000
	.align		4
        /*000c*/ 	.word	0xfffffffe
	.align		4
        /*0010*/ 	.word	0x00000000
	.align		4
        /*0014*/ 	.word	0xfffffffd
	.align		4
        /*0018*/ 	.word	0x00000000
	.align		4
        /*001c*/ 	.word	0xfffffffc


//--------------------- .nv.rel.action            --------------------------
	.section	.nv.rel.action,"",@"SHT_CUDA_RELOCINFO"
	.align	8
	.sectionentsize	8
        /*0000*/ 	.byte	0x73, 0x00, 0x00, 0x00, 0x00, 0x00, 0x00, 0x00, 0x00, 0x00, 0x00, 0x11, 0x25, 0x00, 0x05, 0x36


//--------------------- .nv.constant0.matmul_kernel --------------------------
	.section	.nv.constant0.matmul_kernel,"a",@progbits
	.sectionflags	@""
	.align	4
.nv.constant0.matmul_kernel:
	.zero		432


//--------------------- .text.matmul_kernel       --------------------------
	.section	.text.matmul_kernel,"ax",@progbits
	.sectioninfo	@"SHI_REGISTERS=255"
	.align	128
        .global         matmul_kernel
        .type           matmul_kernel,@function
        .size           matmul_kernel,(.L_x_4 - matmul_kernel)
        .other          matmul_kernel,@"STO_CUDA_ENTRY STV_DEFAULT"
matmul_kernel:
.text.matmul_kernel:
[----:B------:R-:W-:Y:S02]  /*0000*/  IMAD.MOV.U32 R1, RZ, RZ, c[0x0][0x28] ;  /* 0x00000a00ff017624 */ /* 0x000fe400078e00ff */
[----:B------:R-:W-:Y:S01]  /*0010*/  IMAD.MOV.U32 R0, RZ, RZ, c[0x0][0x17c] ;  /* 0x00005f00ff007624 */ /* 0x000fe200078e00ff */
[----:B------:R-:W1:Y:S01]  /*0020*/  S2R R5, SR_CTAID.X ;  /* 0x0000000000057919 */ /* 0x000e620000002500 */
[----:B------:R-:W-:Y:S01]  /*0030*/  IABS R19, c[0x0][0x178] ;  /* 0x00005e0000137a13 */ /* 0x000fe20000000000 */
[----:B------:R-:W-:Y:S01]  /*0040*/  IMAD.MOV.U32 R67, RZ, RZ, c[0x0][0x188] ;  /* 0x00006200ff437624 */ /* 0x000fe200078e00ff */
[----:B------:R-:W-:Y:S01]  /*0050*/  IADD3 R1, R1, -0x10, RZ ;  /* 0xfffffff001017810 */ /* 0x000fe20007ffe0ff */
[----:B------:R-:W2:Y:S01]  /*0060*/  S2R R152, SR_TID.X ;  /* 0x0000000000987919 */ /* 0x000ea20000002100 */
[----:B------:R-:W-:Y:S01]  /*0070*/  IADD3 R0, R0, 0x7f, RZ ;  /* 0x0000007f00007810 */ /* 0x000fe20007ffe0ff */
[C---:B------:R-:W-:Y:S01]  /*0080*/  IMAD.SHL.U32 R155, R67.reuse, 0x4, RZ ;  /* 0x00000004439b7824 */ /* 0x040fe200078e00ff */
[----:B------:R-:W-:Y:S01]  /*0090*/  ULDC.64 UR4, c[0x0][0x118] ;  /* 0x0000460000047ab9 */ /* 0x000fe20000000a00 */
[C---:B------:R-:W-:Y:S01]  /*00a0*/  IMAD R185, R67.reuse, 0xc, RZ ;  /* 0x0000000c43b97824 */ /* 0x040fe200078e02ff */
[----:B------:R-:W-:Y:S01]  /*00b0*/  SHF.R.S32.HI R3, RZ, 0x1f, R0 ;  /* 0x0000001fff037819 */ /* 0x000fe20000011400 */
[----:B------:R-:W-:-:S02]  /*00c0*/  IMAD R154, R67, 0x3, RZ ;  /* 0x00000003439a7824 */ /* 0x000fc400078e02ff */
[----:B------:R-:W-:Y:S01]  /*00d0*/  IMAD R196, R67, 0x14, RZ ;  /* 0x0000001443c47824 */ /* 0x000fe200078e02ff */
[----:B------:R-:W-:Y:S01]  /*00e0*/  LEA.HI R3, R3, R0, RZ, 0x7 ;  /* 0x0000000003037211 */ /* 0x000fe200078f38ff */
[C---:B------:R-:W-:Y:S02]  /*00f0*/  IMAD.SHL.U32 R153, R67.reuse, 0x2, RZ ;  /* 0x0000000243997824 */ /* 0x040fe400078e00ff */
[C---:B------:R-:W-:Y:S01]  /*0100*/  IMAD R176, R67.reuse, 0x5, RZ ;  /* 0x0000000543b07824 */ /* 0x040fe200078e02ff */
[----:B------:R-:W-:Y:S01]  /*0110*/  SHF.R.S32.HI R3, RZ, 0x7, R3 ;  /* 0x00000007ff037819 */ /* 0x000fe20000011403 */
[C---:B------:R-:W-:Y:S02]  /*0120*/  IMAD R62, R67.reuse, 0x1c, RZ ;  /* 0x0000001c433e7824 */ /* 0x040fe400078e02ff */
[----:B------:R-:W-:Y:S02]  /*0130*/  IMAD R54, R67, 0x18, RZ ;  /* 0x0000001843367824 */ /* 0x000fe400078e02ff */
[----:B------:R-:W-:Y:S01]  /*0140*/  IMAD.SHL.U32 R4, R3, 0x8, RZ ;  /* 0x0000000803047824 */ /* 0x000fe200078e00ff */
[----:B-1----:R-:W-:Y:S01]  /*0150*/  IABS R8, R5 ;  /* 0x0000000500087213 */ /* 0x002fe20000000000 */
[----:B------:R-:W-:-:S03]  /*0160*/  IMAD R178, R67, 0x7, RZ ;  /* 0x0000000743b27824 */ /* 0x000fc600078e02ff */
[-C--:B------:R-:W-:Y:S01]  /*0170*/  IABS R7, R4.reuse ;  /* 0x0000000400077213 */ /* 0x080fe20000000000 */
[C---:B------:R-:W-:Y:S01]  /*0180*/  IMAD R177, R67.reuse, 0x6, RZ ;  /* 0x0000000643b17824 */ /* 0x040fe200078e02ff */
[----:B------:R-:W-:Y:S01]  /*0190*/  IABS R10, R4 ;  /* 0x00000004000a7213 */ /* 0x000fe20000000000 */
[C---:B------:R-:W-:Y:S01]  /*01a0*/  IMAD R180, R67.reuse, 0x9, RZ ;  /* 0x0000000943b47824 */ /* 0x040fe200078e02ff */
[----:B------:R-:W1:Y:S01]  /*01b0*/  I2F.RP R0, R7 ;  /* 0x0000000700007306 */ /* 0x000e620000209400 */
[C---:B--2---:R-:W-:Y:S01]  /*01c0*/  LOP3.LUT R101, R152.reuse, 0xff, RZ, 0xc0, !PT ;  /* 0x000000ff98657812 */ /* 0x044fe200078ec0ff */
[C---:B------:R-:W-:Y:S01]  /*01d0*/  IMAD R25, R67.reuse, 0x2c, RZ ;  /* 0x0000002c43197824 */ /* 0x040fe200078e02ff */
[----:B------:R-:W-:Y:S01]  /*01e0*/  SHF.R.U32.HI R108, RZ, 0x5, R152 ;  /* 0x00000005ff6c7819 */ /* 0x000fe20000011698 */
[C---:B------:R-:W-:Y:S01]  /*01f0*/  IMAD.SHL.U32 R179, R67.reuse, 0x8, RZ ;  /* 0x0000000843b37824 */ /* 0x040fe200078e00ff */
[----:B------:R-:W-:Y:S01]  /*0200*/  LOP3.LUT R113, R152, 0x1f, RZ, 0xc0, !PT ;  /* 0x0000001f98717812 */ /* 0x000fe200078ec0ff */
[C---:B------:R-:W-:Y:S01]  /*0210*/  IMAD R23, R67.reuse, 0x28, RZ ;  /* 0x0000002843177824 */ /* 0x040fe200078e02ff */
[----:B------:R-:W-:Y:S01]  /*0220*/  SGXT.U32 R108, R108, 0x3 ;  /* 0x000000036c6c781a */ /* 0x000fe20000000000 */
[----:B------:R-:W-:-:S02]  /*0230*/  IMAD R184, R67, 0xb, RZ ;  /* 0x0000000b43b87824 */ /* 0x000fc400078e02ff */
[C---:B------:R-:W-:Y:S02]  /*0240*/  IMAD R29, R67.reuse, 0x34, RZ ;  /* 0x00000034431d7824 */ /* 0x040fe400078e02ff */
[C---:B------:R-:W-:Y:S02]  /*0250*/  IMAD R181, R67.reuse, 0xa, RZ ;  /* 0x0000000a43b57824 */ /* 0x040fe400078e02ff */
[C---:B------:R-:W-:Y:S01]  /*0260*/  IMAD R27, R67.reuse, 0x30, RZ ;  /* 0x00000030431b7824 */ /* 0x040fe200078e02ff */
[----:B-1----:R-:W1:Y:S01]  /*0270*/  MUFU.RCP R0, R0 ;  /* 0x0000000000007308 */ /* 0x002e620000001000 */
[C---:B------:R-:W-:Y:S02]  /*0280*/  IMAD R186, R67.reuse, 0xd, RZ ;  /* 0x0000000d43ba7824 */ /* 0x040fe400078e02ff */
[C---:B------:R-:W-:Y:S02]  /*0290*/  IMAD R33, R67.reuse, 0x3c, RZ ;  /* 0x0000003c43217824 */ /* 0x040fe400078e02ff */
[----:B------:R-:W-:-:S02]  /*02a0*/  IMAD R31, R67, 0x38, RZ ;  /* 0x00000038431f7824 */ /* 0x000fc400078e02ff */
[C---:B------:R-:W-:Y:S02]  /*02b0*/  IMAD R189, R67.reuse, 0xf, RZ ;  /* 0x0000000f43bd7824 */ /* 0x040fe400078e02ff */
[C---:B------:R-:W-:Y:S02]  /*02c0*/  IMAD R37, R67.reuse, 0x44, RZ ;  /* 0x0000004443257824 */ /* 0x040fe400078e02ff */
[C---:B------:R-:W-:Y:S02]  /*02d0*/  IMAD R187, R67.reuse, 0xe, RZ ;  /* 0x0000000e43bb7824 */ /* 0x040fe400078e02ff */
[C---:B------:R-:W-:Y:S02]  /*02e0*/  IMAD R193, R67.reuse, 0x11, RZ ;  /* 0x0000001143c17824 */ /* 0x040fe400078e02ff */
[----:B------:R-:W-:Y:S01]  /*02f0*/  IMAD R41, R67, 0x4c, RZ ;  /* 0x0000004c43297824 */ /* 0x000fe200078e02ff */
[----:B-1----:R-:W-:Y:S01]  /*0300*/  IADD3 R2, R0, 0xffffffe, RZ ;  /* 0x0ffffffe00027810 */ /* 0x002fe20007ffe0ff */
[----:B------:R-:W-:-:S02]  /*0310*/  IMAD.MOV R0, RZ, RZ, -R10 ;  /* 0x000000ffff007224 */ /* 0x000fc400078e0a0a */
[C---:B------:R-:W-:Y:S01]  /*0320*/  IMAD.SHL.U32 R192, R67.reuse, 0x10, RZ ;  /* 0x0000001043c07824 */ /* 0x040fe200078e00ff */
[----:B------:R1:W2:Y:S01]  /*0330*/  F2I.FTZ.U32.TRUNC.NTZ R3, R2 ;  /* 0x0000000200037305 */ /* 0x0002a2000021f000 */
[C---:B------:R-:W-:Y:S02]  /*0340*/  IMAD R39, R67.reuse, 0x48, RZ ;  /* 0x0000004843277824 */ /* 0x040fe400078e02ff */
[C---:B------:R-:W-:Y:S02]  /*0350*/  IMAD R195, R67.reuse, 0x13, RZ ;  /* 0x0000001343c37824 */ /* 0x040fe400078e02ff */
[C---:B------:R-:W-:Y:S02]  /*0360*/  IMAD R45, R67.reuse, 0x54, RZ ;  /* 0x00000054432d7824 */ /* 0x040fe400078e02ff */
[----:B------:R-:W-:Y:S02]  /*0370*/  IMAD R194, R67, 0x12, RZ ;  /* 0x0000001243c27824 */ /* 0x000fe400078e02ff */
[----:B-1----:R-:W-:-:S02]  /*0380*/  IMAD.MOV.U32 R2, RZ, RZ, RZ ;  /* 0x000000ffff027224 */ /* 0x002fc400078e00ff */
[C---:B------:R-:W-:Y:S02]  /*0390*/  IMAD R43, R67.reuse, 0x50, RZ ;  /* 0x00000050432b7824 */ /* 0x040fe400078e02ff */
[C---:B------:R-:W-:Y:S02]  /*03a0*/  IMAD R197, R67.reuse, 0x15, RZ ;  /* 0x0000001543c57824 */ /* 0x040fe400078e02ff */
[C---:B------:R-:W-:Y:S02]  /*03b0*/  IMAD R49, R67.reuse, 0x5c, RZ ;  /* 0x0000005c43317824 */ /* 0x040fe400078e02ff */
[----:B--2---:R-:W-:Y:S02]  /*03c0*/  IMAD.MOV R6, RZ, RZ, -R3 ;  /* 0x000000ffff067224 */ /* 0x004fe400078e0a03 */
[----:B------:R-:W-:Y:S02]  /*03d0*/  IMAD R47, R67, 0x58, RZ ;  /* 0x00000058432f7824 */ /* 0x000fe400078e02ff */
[----:B------:R-:W-:-:S02]  /*03e0*/  IMAD R9, R6, R7, RZ ;  /* 0x0000000706097224 */ /* 0x000fc400078e02ff */
[----:B------:R-:W-:Y:S02]  /*03f0*/  IMAD.MOV.U32 R6, RZ, RZ, R8 ;  /* 0x000000ffff067224 */ /* 0x000fe400078e0008 */
[----:B------:R-:W-:-:S04]  /*0400*/  IMAD.HI.U32 R3, R3, R9, R2 ;  /* 0x0000000903037227 */ /* 0x000fc800078e0002 */
[----:B------:R-:W-:Y:S02]  /*0410*/  IMAD R199, R67, 0x17, RZ ;  /* 0x0000001743c77824 */ /* 0x000fe400078e02ff */
[----:B------:R-:W-:-:S04]  /*0420*/  IMAD.HI.U32 R3, R3, R6, RZ ;  /* 0x0000000603037227 */ /* 0x000fc800078e00ff */
[----:B------:R-:W-:Y:S02]  /*0430*/  IMAD R0, R3, R0, R6 ;  /* 0x0000000003007224 */ /* 0x000fe400078e0206 */
[C---:B------:R-:W-:Y:S02]  /*0440*/  IMAD R53, R67.reuse, 0x64, RZ ;  /* 0x0000006443357824 */ /* 0x040fe400078e02ff */
[----:B------:R-:W-:Y:S01]  /*0450*/  IMAD R198, R67, 0x16, RZ ;  /* 0x0000001643c67824 */ /* 0x000fe200078e02ff */
[----:B------:R-:W-:Y:S01]  /*0460*/  ISETP.GT.U32.AND P1, PT, R7, R0, PT ;  /* 0x000000000700720c */ /* 0x000fe20003f24070 */
[C---:B------:R-:W-:Y:S02]  /*0470*/  IMAD R51, R67.reuse, 0x60, RZ ;  /* 0x0000006043337824 */ /* 0x040fe400078e02ff */
[C---:B------:R-:W-:Y:S02]  /*0480*/  IMAD R56, R67.reuse, 0x19, RZ ;  /* 0x0000001943387824 */ /* 0x040fe400078e02ff */
[----:B------:R-:W-:-:S02]  /*0490*/  IMAD R57, R67, 0x6c, RZ ;  /* 0x0000006c43397824 */ /* 0x000fc400078e02ff */
[C---:B------:R-:W-:Y:S02]  /*04a0*/  IMAD R55, R67.reuse, 0x68, RZ ;  /* 0x0000006843377824 */ /* 0x040fe400078e02ff */
[C---:B------:R-:W-:Y:S02]  /*04b0*/  IMAD R60, R67.reuse, 0x1b, RZ ;  /* 0x0000001b433c7824 */ /* 0x040fe400078e02ff */
[----:B------:R-:W-:Y:S02]  /*04c0*/  IMAD R61, R67, 0x74, RZ ;  /* 0x00000074433d7824 */ /* 0x000fe400078e02ff */
[----:B------:R-:W-:Y:S01]  /*04d0*/  @!P1 IMAD.IADD R0, R0, 0x1, -R7 ;  /* 0x0000000100009824 */ /* 0x000fe200078e0a07 */
[----:B------:R-:W-:Y:S01]  /*04e0*/  @!P1 IADD3 R3, R3, 0x1, RZ ;  /* 0x0000000103039810 */ /* 0x000fe20007ffe0ff */
[C---:B------:R-:W-:Y:S01]  /*04f0*/  IMAD R58, R67.reuse, 0x1a, RZ ;  /* 0x0000001a433a7824 */ /* 0x040fe200078e02ff */
[----:B------:R-:W-:Y:S01]  /*0500*/  ISETP.NE.AND P1, PT, R4, RZ, PT ;  /* 0x000000ff0400720c */ /* 0x000fe20003f25270 */
[C---:B------:R-:W-:Y:S01]  /*0510*/  IMAD R59, R67.reuse, 0x70, RZ ;  /* 0x00000070433b7824 */ /* 0x040fe200078e02ff */
[----:B------:R-:W-:Y:S01]  /*0520*/  ISETP.GE.U32.AND P0, PT, R0, R7, PT ;  /* 0x000000070000720c */ /* 0x000fe20003f06070 */
[----:B------:R-:W-:Y:S01]  /*0530*/  IMAD R64, R67, 0x1d, RZ ;  /* 0x0000001d43407824 */ /* 0x000fe200078e02ff */
[----:B------:R-:W-:Y:S01]  /*0540*/  LOP3.LUT R0, R5, R4, RZ, 0x3c, !PT ;  /* 0x0000000405007212 */ /* 0x000fe200078e3cff */
[----:B------:R-:W-:-:S02]  /*0550*/  IMAD R65, R67, 0x7c, RZ ;  /* 0x0000007c43417824 */ /* 0x000fc400078e02ff */
[C---:B------:R-:W-:Y:S01]  /*0560*/  IMAD R63, R67.reuse, 0x78, RZ ;  /* 0x00000078433f7824 */ /* 0x040fe200078e02ff */
[----:B------:R-:W-:Y:S01]  /*0570*/  ISETP.GE.AND P2, PT, R0, RZ, PT ;  /* 0x000000ff0000720c */ /* 0x000fe20003f46270 */
[----:B------:R-:W-:Y:S02]  /*0580*/  IMAD.MOV.U32 R0, RZ, RZ, c[0x0][0x178] ;  /* 0x00005e00ff007624 */ /* 0x000fe400078e00ff */
[C---:B------:R-:W-:Y:S02]  /*0590*/  IMAD R105, R67.reuse, 0x1f, RZ ;  /* 0x0000001f43697824 */ /* 0x040fe400078e02ff */
[----:B------:R-:W-:Y:S01]  /*05a0*/  IMAD R107, R67, 0x1e, RZ ;  /* 0x0000001e436b7824 */ /* 0x000fe200078e02ff */
[----:B------:R-:W-:Y:S01]  /*05b0*/  IADD3 R0, R0, 0xff, RZ ;  /* 0x000000ff00007810 */ /* 0x000fe20007ffe0ff */
[----:B------:R-:W-:Y:S01]  /*05c0*/  IMAD.SHL.U32 R112, R101, 0x4, RZ ;  /* 0x0000000465707824 */ /* 0x000fe200078e00ff */
[----:B------:R-:W-:Y:S01]  /*05d0*/  @P0 IADD3 R3, R3, 0x1, RZ ;  /* 0x0000000103030810 */ /* 0x000fe20007ffe0ff */
[----:B------:R-:W-:-:S02]  /*05e0*/  IMAD.MOV.U32 R237, RZ, RZ, 0x1f ;  /* 0x0000001fffed7424 */ /* 0x000fc400078e00ff */
[----:B------:R-:W-:Y:S01]  /*05f0*/  IMAD R183, R113, c[0x0][0x18c], RZ ;  /* 0x0000630071b77a24 */ /* 0x000fe200078e02ff */
[C---:B------:R-:W-:Y:S01]  /*0600*/  LOP3.LUT R111, R112.reuse, 0x20, RZ, 0x3c, !PT ;  /* 0x00000020706f7812 */ /* 0x040fe200078e3cff */
[----:B------:R-:W-:Y:S01]  /*0610*/  IMAD.MOV.U32 R2, RZ, RZ, R3 ;  /* 0x000000ffff027224 */ /* 0x000fe200078e0003 */
[----:B------:R-:W-:Y:S01]  /*0620*/  SHF.R.S32.HI R3, RZ, 0x1f, R0 ;  /* 0x0000001fff037819 */ /* 0x000fe20000011400 */
[----:B------:R-:W-:Y:S01]  /*0630*/  IMAD.SHL.U32 R182, R183, 0x4, RZ ;  /* 0x00000004b7b67824 */ /* 0x000fe200078e00ff */
[C---:B------:R-:W-:Y:S01]  /*0640*/  LOP3.LUT R110, R112.reuse, 0x40, RZ, 0x3c, !PT ;  /* 0x00000040706e7812 */ /* 0x040fe200078e3cff */
[----:B------:R-:W-:Y:S01]  /*0650*/  @!P2 IMAD.MOV R2, RZ, RZ, -R2 ;  /* 0x000000ffff02a224 */ /* 0x000fe200078e0a02 */
[----:B------:R-:W-:Y:S01]  /*0660*/  @!P1 LOP3.LUT R2, RZ, R4, RZ, 0x33, !PT ;  /* 0x00000004ff029212 */ /* 0x000fe200078e33ff */
[----:B------:R-:W-:Y:S01]  /*0670*/  IMAD.MOV.U32 R235, RZ, RZ, c[0x0][0x18c] ;  /* 0x00006300ffeb7624 */ /* 0x000fe200078e00ff */
[----:B------:R-:W-:Y:S02]  /*0680*/  LEA.HI R3, R3, R0, RZ, 0x8 ;  /* 0x0000000003037211 */ /* 0x000fe400078f40ff */
[----:B------:R-:W-:Y:S01]  /*0690*/  LOP3.LUT R109, R112, 0x60, RZ, 0x3c, !PT ;  /* 0x00000060706d7812 */ /* 0x000fe200078e3cff */
[----:B------:R-:W-:Y:S01]  /*06a0*/  IMAD.SHL.U32 R18, R2, 0x8, RZ ;  /* 0x0000000802127824 */ /* 0x000fe200078e00ff */
[----:B------:R-:W-:Y:S01]  /*06b0*/  IADD3 R237, R237, c[0x0][0x180], RZ ;  /* 0x00006000eded7a10 */ /* 0x000fe20007ffe0ff */
[----:B------:R-:W-:-:S02]  /*06c0*/  IMAD.MOV R2, RZ, RZ, -R2 ;  /* 0x000000ffff027224 */ /* 0x000fc400078e0a02 */
[----:B------:R-:W-:Y:S01]  /*06d0*/  IMAD.SHL.U32 R235, R235, 0x20, RZ ;  /* 0x00000020ebeb7824 */ /* 0x000fe200078e00ff */
[----:B------:R-:W-:Y:S01]  /*06e0*/  LEA.HI.SX32 R3, R3, -R18, 0x18 ;  /* 0x8000001203037211 */ /* 0x000fe200078fc2ff */
[----:B------:R-:W-:-:S03]  /*06f0*/  IMAD R21, R4, R2, R5 ;  /* 0x0000000204157224 */ /* 0x000fc600078e0205 */
[----:B------:R-:W-:Y:S02]  /*0700*/  IMNMX R20, R3, 0x8, PT ;  /* 0x0000000803147817 */ /* 0x000fe40003800200 */
[----:B------:R-:W-:Y:S02]  /*0710*/  IABS R4, R21 ;  /* 0x0000001500047213 */ /* 0x000fe40000000000 */
[----:B------:R-:W-:-:S04]  /*0720*/  IABS R7, R20 ;  /* 0x0000001400077213 */ /* 0x000fc80000000000 */
[----:B------:R-:W1:Y:S08]  /*0730*/  I2F.RP R0, R7 ;  /* 0x0000000700007306 */ /* 0x000e700000209400 */
[----:B-1----:R-:W1:Y:S02]  /*0740*/  MUFU.RCP R0, R0 ;  /* 0x0000000000007308 */ /* 0x002e640000001000 */
[----:B-1----:R-:W-:-:S06]  /*0750*/  IADD3 R3, R0, 0xffffffe, RZ ;  /* 0x0ffffffe00037810 */ /* 0x002fcc0007ffe0ff */
[----:B------:R-:W1:Y:S02]  /*0760*/  F2I.FTZ.U32.TRUNC.NTZ R3, R3 ;  /* 0x0000000300037305 */ /* 0x000e64000021f000 */
[----:B-1----:R-:W-:-:S04]  /*0770*/  IMAD.MOV R6, RZ, RZ, -R3 ;  /* 0x000000ffff067224 */ /* 0x002fc800078e0a03 */
[----:B------:R-:W-:Y:S01]  /*0780*/  IMAD.MOV.U32 R2, RZ, RZ, R6 ;  /* 0x000000ffff027224 */ /* 0x000fe200078e0006 */
[----:B------:R-:W-:-:S03]  /*0790*/  IABS R6, R20 ;  /* 0x0000001400067213 */ /* 0x000fc60000000000 */
[----:B------:R-:W-:Y:S02]  /*07a0*/  IMAD R5, R2, R7, RZ ;  /* 0x0000000702057224 */ /* 0x000fe400078e02ff */
[----:B------:R-:W-:Y:S02]  /*07b0*/  IMAD.MOV.U32 R2, RZ, RZ, RZ ;  /* 0x000000ffff027224 */ /* 0x000fe400078e00ff */
[----:B------:R-:W-:Y:S02]  /*07c0*/  IMAD.MOV R0, RZ, RZ, -R6 ;  /* 0x000000ffff007224 */ /* 0x000fe400078e0a06 */
[----:B------:R-:W-:-:S06]  /*07d0*/  IMAD.HI.U32 R2, R3, R5, R2 ;  /* 0x0000000503027227 */ /* 0x000fcc00078e0002 */
[----:B------:R-:W-:-:S04]  /*07e0*/  IMAD.HI.U32 R191, R2, R4, RZ ;  /* 0x0000000402bf7227 */ /* 0x000fc800078e00ff */
[----:B------:R-:W-:Y:S02]  /*07f0*/  IMAD R2, R191, R0, R4 ;  /* 0x00000000bf027224 */ /* 0x000fe400078e0204 */
[----:B------:R-:W-:-:S03]  /*0800*/  IMAD.MOV.U32 R0, RZ, RZ, c[0x0][0x180] ;  /* 0x00006000ff007624 */ /* 0x000fc600078e00ff */
[----:B------:R-:W-:Y:S02]  /*0810*/  ISETP.GT.U32.AND P3, PT, R7, R2, PT ;  /* 0x000000020700720c */ /* 0x000fe40003f64070 */
[C---:B------:R-:W-:Y:S02]  /*0820*/  IADD3 R3, R0.reuse, -0x2f, RZ ;  /* 0xffffffd100037810 */ /* 0x040fe40007ffe0ff */
[C---:B------:R-:W-:Y:S02]  /*0830*/  IADD3 R4, R0.reuse, -0x30, RZ ;  /* 0xffffffd000047810 */ /* 0x040fe40007ffe0ff */
[----:B------:R-:W-:Y:S02]  /*0840*/  ISETP.GE.U32.AND P2, PT, R3, 0x7fffffb2, PT ;  /* 0x7fffffb20300780c */ /* 0x000fe40003f46070 */
[----:B------:R-:W-:Y:S02]  /*0850*/  IADD3 R3, R0, -0x2e, RZ ;  /* 0xffffffd200037810 */ /* 0x000fe40007ffe0ff */
[----:B------:R-:W-:-:S02]  /*0860*/  ISETP.GE.U32.AND P4, PT, R4, 0x7fffffb1, PT ;  /* 0x7fffffb10400780c */ /* 0x000fc40003f86070 */
[----:B------:R-:W-:Y:S01]  /*0870*/  ISETP.GE.U32.AND P5, PT, R3, 0x7fffffb3, PT ;  /* 0x7fffffb30300780c */ /* 0x000fe20003fa6070 */
[----:B------:R-:W-:Y:S01]  /*0880*/  @!P3 IMAD.IADD R2, R2, 0x1, -R7 ;  /* 0x000000010202b824 */ /* 0x000fe200078e0a07 */
[----:B------:R-:W-:Y:S02]  /*0890*/  @!P3 IADD3 R191, R191, 0x1, RZ ;  /* 0x00000001bfbfb810 */ /* 0x000fe40007ffe0ff */
[----:B------:R-:W-:Y:S02]  /*08a0*/  ISETP.NE.AND P3, PT, R20, RZ, PT ;  /* 0x000000ff1400720c */ /* 0x000fe40003f65270 */
[----:B------:R-:W-:Y:S02]  /*08b0*/  ISETP.GE.U32.AND P1, PT, R2, R7, PT ;  /* 0x000000070200720c */ /* 0x000fe40003f26070 */
[----:B------:R-:W-:Y:S02]  /*08c0*/  LOP3.LUT R2, R21, R20, RZ, 0x3c, !PT ;  /* 0x0000001415027212 */ /* 0x000fe400078e3cff */
[----:B------:R-:W-:-:S02]  /*08d0*/  IADD3 R3, R0, -0x2c, RZ ;  /* 0xffffffd400037810 */ /* 0x000fc40007ffe0ff */
[----:B------:R-:W-:Y:S02]  /*08e0*/  ISETP.GE.AND P0, PT, R2, RZ, PT ;  /* 0x000000ff0200720c */ /* 0x000fe40003f06270 */
[----:B------:R-:W-:Y:S02]  /*08f0*/  IADD3 R2, R0, -0x2d, RZ ;  /* 0xffffffd300027810 */ /* 0x000fe40007ffe0ff */
[----:B------:R-:W-:Y:S02]  /*0900*/  SEL R91, RZ, 0x1, P4 ;  /* 0x00000001ff5b7807 */ /* 0x000fe40002000000 */
[----:B------:R-:W-:Y:S02]  /*0910*/  ISETP.GE.U32.AND P6, PT, R2, 0x7fffffb4, PT ;  /* 0x7fffffb40200780c */ /* 0x000fe40003fc6070 */
[----:B------:R-:W-:Y:S02]  /*0920*/  IADD3 R2, R0, -0x2b, RZ ;  /* 0xffffffd500027810 */ /* 0x000fe40007ffe0ff */
[----:B------:R-:W-:-:S02]  /*0930*/  @P1 IADD3 R191, R191, 0x1, RZ ;  /* 0x00000001bfbf1810 */ /* 0x000fc40007ffe0ff */
[----:B------:R-:W-:Y:S02]  /*0940*/  ISETP.GE.U32.AND P1, PT, R2, 0x7fffffb6, PT ;  /* 0x7fffffb60200780c */ /* 0x000fe40003f26070 */
[----:B------:R-:W-:Y:S01]  /*0950*/  IADD3 R2, R0, -0x29, RZ ;  /* 0xffffffd700027810 */ /* 0x000fe20007ffe0ff */
[----:B------:R-:W-:Y:S01]  /*0960*/  @!P0 IMAD.MOV R191, RZ, RZ, -R191 ;  /* 0x000000ffffbf8224 */ /* 0x000fe200078e0abf */
[----:B------:R-:W-:Y:S02]  /*0970*/  @!P3 LOP3.LUT R191, RZ, R20, RZ, 0x33, !PT ;  /* 0x00000014ffbfb212 */ /* 0x000fe400078e33ff */
[----:B------:R-:W-:Y:S02]  /*0980*/  ISETP.GE.U32.AND P3, PT, R2, 0x7fffffb8, PT ;  /* 0x7fffffb80200780c */ /* 0x000fe40003f66070 */
[----:B------:R-:W-:Y:S02]  /*0990*/  IADD3 R2, R0, -0x27, RZ ;  /* 0xffffffd900027810 */ /* 0x000fe40007ffe0ff */
[----:B------:R-:W-:-:S02]  /*09a0*/  ISETP.GE.U32.AND P0, PT, R3, 0x7fffffb5, PT ;  /* 0x7fffffb50300780c */ /* 0x000fc40003f06070 */
[----:B------:R-:W-:Y:S02]  /*09b0*/  IADD3 R3, R0, -0x2a, RZ ;  /* 0xffffffd600037810 */ /* 0x000fe40007ffe0ff */
[----:B------:R-:W-:Y:S02]  /*09c0*/  ISETP.GE.U32.AND P4, PT, R2, 0x7fffffba, PT ;  /* 0x7fffffba0200780c */ /* 0x000fe40003f86070 */
[C---:B------:R-:W-:Y:S02]  /*09d0*/  IADD3 R2, R0.reuse, -0x25, RZ ;  /* 0xffffffdb00027810 */ /* 0x040fe40007ffe0ff */
[----:B------:R-:W-:Y:S02]  /*09e0*/  SEL R92, RZ, 0x1fffe, P2 ;  /* 0x0001fffeff5c7807 */ /* 0x000fe40001000000 */
[----:B------:R-:W-:Y:S02]  /*09f0*/  ISETP.GE.U32.AND P2, PT, R3, 0x7fffffb7, PT ;  /* 0x7fffffb70300780c */ /* 0x000fe40003f46070 */
[----:B------:R-:W-:Y:S01]  /*0a00*/  IADD3 R3, R0, -0x28, RZ ;  /* 0xffffffd800037810 */ /* 0x000fe20007ffe0ff */
[----:B------:R-:W-:Y:S01]  /*0a10*/  IMAD.IADD R92, R91, 0x1, R92 ;  /* 0x000000015b5c7824 */ /* 0x000fe200078e025c */
[----:B------:R-:W-:-:S02]  /*0a20*/  SEL R78, RZ, 0x4, P5 ;  /* 0x00000004ff4e7807 */ /* 0x000fc40002800000 */
[----:B------:R-:W-:Y:S02]  /*0a30*/  ISETP.GE.U32.AND P5, PT, R2, 0x7fffffbc, PT ;  /* 0x7fffffbc0200780c */ /* 0x000fe40003fa6070 */
[C---:B------:R-:W-:Y:S02]  /*0a40*/  IADD3 R2, R0.reuse, -0x23, RZ ;  /* 0xffffffdd00027810 */ /* 0x040fe40007ffe0ff */
[----:B------:R-:W-:Y:S02]  /*0a50*/  SEL R77, RZ, 0x7fff8, P6 ;  /* 0x0007fff8ff4d7807 */ /* 0x000fe40003000000 */
[----:B------:R-:W-:Y:S02]  /*0a60*/  ISETP.GE.U32.AND P6, PT, R3, 0x7fffffb9, PT ;  /* 0x7fffffb90300780c */ /* 0x000fe40003fc6070 */
[----:B------:R-:W-:Y:S02]  /*0a70*/  IADD3 R3, R0, -0x26, RZ ;  /* 0xffffffda00037810 */ /* 0x000fe40007ffe0ff */
[----:B------:R-:W-:-:S02]  /*0a80*/  SEL R89, RZ, 0x1, P0 ;  /* 0x00000001ff597807 */ /* 0x000fc40000000000 */
        /* <DEDUP_REMOVED lines=26> */
[----:B------:R-:W-:Y:S01]  /*0c30*/  SEL R85, RZ, 0x1fffe, P0 ;  /* 0x0001fffeff557807 */ /* 0x000fe20000000000 */
[----:B------:R-:W1:Y:S01]  /*0c40*/  I2F.RP R2, R19 ;  /* 0x0000001300027306 */ /* 0x000e620000209400 */
[----:B------:R-:W-:Y:S02]  /*0c50*/  ISETP.GE.U32.AND P0, PT, R3, 0x7fffffcb, PT ;  /* 0x7fffffcb0300780c */ /* 0x000fe40003f06070 */
[----:B------:R-:W-:Y:S02]  /*0c60*/  IADD3 R3, R0, -0x14, RZ ;  /* 0xffffffec00037810 */ /* 0x000fe40007ffe0ff */
[----:B------:R-:W-:Y:S02]  /*0c70*/  SEL R71, RZ, 0x7fff8, P2 ;  /* 0x0007fff8ff477807 */ /* 0x000fe40001000000 */
[----:B------:R-:W-:-:S02]  /*0c80*/  ISETP.GE.U32.AND P2, PT, R3, 0x7fffffcd, PT ;  /* 0x7fffffcd0300780c */ /* 0x000fc40003f46070 */
[C---:B------:R-:W-:Y:S02]  /*0c90*/  IADD3 R3, R0.reuse, -0x11, RZ ;  /* 0xffffffef00037810 */ /* 0x040fe40007ffe0ff */
[----:B------:R-:W-:Y:S02]  /*0ca0*/  SEL R70, RZ, 0x4, P4 ;  /* 0x00000004ff467807 */ /* 0x000fe40002000000 */
[----:B------:R-:W-:Y:S02]  /*0cb0*/  ISETP.GE.U32.AND P4, PT, R3, 0x7fffffd0, PT ;  /* 0x7fffffd00300780c */ /* 0x000fe40003f86070 */
[----:B------:R-:W-:Y:S01]  /*0cc0*/  IADD3 R3, R0, -0x1b, RZ ;  /* 0xffffffe500037810 */ /* 0x000fe20007ffe0ff */
[----:B-1----:R-:W1:Y:S01]  /*0cd0*/  MUFU.RCP R2, R2 ;  /* 0x0000000200027308 */ /* 0x002e620000001000 */
[----:B------:R-:W-:Y:S02]  /*0ce0*/  SEL R12, RZ, 0x1, P5 ;  /* 0x00000001ff0c7807 */ /* 0x000fe40002800000 */
[----:B------:R-:W-:-:S02]  /*0cf0*/  ISETP.GE.U32.AND P5, PT, R3, 0x7fffffc6, PT ;  /* 0x7fffffc60300780c */ /* 0x000fc40003fa6070 */
[C---:B------:R-:W-:Y:S02]  /*0d00*/  IADD3 R3, R0.reuse, -0x19, RZ ;  /* 0xffffffe700037810 */ /* 0x040fe40007ffe0ff */
[C---:B------:R-:W-:Y:S02]  /*0d10*/  IADD3 R4, R0.reuse, -0x12, RZ ;  /* 0xffffffee00047810 */ /* 0x040fe40007ffe0ff */
[----:B------:R-:W-:Y:S02]  /*0d20*/  SEL R10, RZ, 0x4, P0 ;  /* 0x00000004ff0a7807 */ /* 0x000fe40000000000 */
[----:B------:R-:W-:Y:S02]  /*0d30*/  ISETP.GE.U32.AND P0, PT, R3, 0x7fffffc8, PT ;  /* 0x7fffffc80300780c */ /* 0x000fe40003f06070 */
[----:B------:R-:W-:Y:S02]  /*0d40*/  SEL R13, RZ, 0x1fffe, P6 ;  /* 0x0001fffeff0d7807 */ /* 0x000fe40003000000 */
[----:B------:R-:W-:-:S02]  /*0d50*/  IADD3 R3, R0, -0x3b, RZ ;  /* 0xffffffc500037810 */ /* 0x000fc40007ffe0ff */
[----:B------:R-:W-:Y:S01]  /*0d60*/  ISETP.GE.U32.AND P6, PT, R4, 0x7fffffcf, PT ;  /* 0x7fffffcf0400780c */ /* 0x000fe20003fc6070 */
[----:B------:R-:W-:Y:S01]  /*0d70*/  IMAD.IADD R12, R12, 0x1, R13 ;  /* 0x000000010c0c7824 */ /* 0x000fe200078e020d */
[C---:B------:R-:W-:Y:S02]  /*0d80*/  IADD3 R4, R0.reuse, -0x1c, RZ ;  /* 0xffffffe400047810 */ /* 0x040fe40007ffe0ff */
[----:B------:R-:W-:Y:S02]  /*0d90*/  SEL R8, RZ, 0x1, P2 ;  /* 0x00000001ff087807 */ /* 0x000fe40001000000 */
[----:B------:R-:W-:Y:S02]  /*0da0*/  ISETP.GE.U32.AND P2, PT, R3, 0x7fffffa6, PT ;  /* 0x7fffffa60300780c */ /* 0x000fe40003f46070 */
[----:B------:R-:W-:Y:S02]  /*0db0*/  SEL R11, RZ, 0x7fff8, P1 ;  /* 0x0007fff8ff0b7807 */ /* 0x000fe40000800000 */
[----:B------:R-:W-:-:S02]  /*0dc0*/  IADD3 R3, R0, -0x39, RZ ;  /* 0xffffffc700037810 */ /* 0x000fc40007ffe0ff */
[----:B------:R-:W-:Y:S02]  /*0dd0*/  ISETP.GE.U32.AND P1, PT, R4, 0x7fffffc5, PT ;  /* 0x7fffffc50400780c */ /* 0x000fe40003f26070 */
[----:B------:R-:W-:Y:S02]  /*0de0*/  IADD3 R4, R0, -0x1a, RZ ;  /* 0xffffffe600047810 */ /* 0x000fe40007ffe0ff */
[----:B------:R-:W-:Y:S02]  /*0df0*/  SEL R6, RZ, 0x4, P6 ;  /* 0x00000004ff067807 */ /* 0x000fe40003000000 */
[----:B------:R-:W-:Y:S02]  /*0e00*/  ISETP.GE.U32.AND P6, PT, R3, 0x7fffffa8, PT ;  /* 0x7fffffa80300780c */ /* 0x000fe40003fc6070 */
[----:B------:R-:W-:Y:S02]  /*0e10*/  SEL R9, RZ, 0x1fffe, P3 ;  /* 0x0001fffeff097807 */ /* 0x000fe40001800000 */
[----:B-1----:R-:W-:-:S02]  /*0e20*/  IADD3 R3, R2, 0xffffffe, RZ ;  /* 0x0ffffffe02037810 */ /* 0x002fc40007ffe0ff */
[----:B------:R-:W-:Y:S01]  /*0e30*/  ISETP.GE.U32.AND P3, PT, R4, 0x7fffffc7, PT ;  /* 0x7fffffc70400780c */ /* 0x000fe20003f66070 */
[----:B------:R-:W-:Y:S01]  /*0e40*/  IMAD.IADD R8, R8, 0x1, R9 ;  /* 0x0000000108087824 */ /* 0x000fe200078e0209 */
[C---:B------:R-:W-:Y:S02]  /*0e50*/  IADD3 R4, R0.reuse, -0x3c, RZ ;  /* 0xffffffc400047810 */ /* 0x040fe40007ffe0ff */
[----:B------:R-:W-:Y:S01]  /*0e60*/  SEL R7, RZ, 0x7fff8, P4 ;  /* 0x0007fff8ff077807 */ /* 0x000fe20002000000 */
[----:B------:R-:W1:Y:S01]  /*0e70*/  F2I.FTZ.U32.TRUNC.NTZ R3, R3 ;  /* 0x0000000300037305 */ /* 0x000e62000021f000 */
[----:B------:R-:W-:Y:S02]  /*0e80*/  IADD3 R5, R0, -0x3a, RZ ;  /* 0xffffffc600057810 */ /* 0x000fe40007ffe0ff */
[----:B------:R-:W-:Y:S02]  /*0e90*/  ISETP.GE.U32.AND P4, PT, R4, 0x7fffffa5, PT ;  /* 0x7fffffa50400780c */ /* 0x000fe40003f86070 */
[----:B------:R-:W-:-:S02]  /*0ea0*/  IADD3 R4, R0, -0x3f, RZ ;  /* 0xffffffc100047810 */ /* 0x000fc40007ffe0ff */
[----:B------:R-:W-:Y:S02]  /*0eb0*/  SEL R17, RZ, 0x1fffe, P5 ;  /* 0x0001fffeff117807 */ /* 0x000fe40002800000 */
[----:B------:R-:W-:Y:S01]  /*0ec0*/  ISETP.GE.U32.AND P5, PT, R5, 0x7fffffa7, PT ;  /* 0x7fffffa70500780c */ /* 0x000fe20003fa6070 */
[----:B------:R-:W-:Y:S01]  /*0ed0*/  IMAD.MOV R5, RZ, RZ, -R191 ;  /* 0x000000ffff057224 */ /* 0x000fe200078e0abf */
[----:B------:R-:W-:Y:S01]  /*0ee0*/  IADD3 R2, R0, -0x3d, RZ ;  /* 0xffffffc300027810 */ /* 0x000fe20007ffe0ff */
[----:B------:R-:W-:Y:S01]  /*0ef0*/  IMAD.SHL.U32 R191, R191, 0x80, RZ ;  /* 0x00000080bfbf7824 */ /* 0x000fe200078e00ff */
[----:B------:R-:W-:Y:S02]  /*0f00*/  SEL R16, RZ, 0x1, P1 ;  /* 0x00000001ff107807 */ /* 0x000fe40000800000 */
[----:B------:R-:W-:Y:S02]  /*0f10*/  ISETP.GE.U32.AND P1, PT, R4, 0x7fffffa2, PT ;  /* 0x7fffffa20400780c */ /* 0x000fe40003f26070 */
[----:B------:R-:W-:Y:S01]  /*0f20*/  IADD3 R4, R0, -0x3e, RZ ;  /* 0xffffffc200047810 */ /* 0x000fe20007ffe0ff */
[----:B------:R-:W-:Y:S01]  /*0f30*/  IMAD.IADD R16, R16, 0x1, R17 ;  /* 0x0000000110107824 */ /* 0x000fe200078e0211 */
[----:B------:R-:W-:-:S02]  /*0f40*/  SEL R15, RZ, 0x7fff8, P0 ;  /* 0x0007fff8ff0f7807 */ /* 0x000fc40000000000 */
[----:B------:R-:W-:Y:S01]  /*0f50*/  ISETP.GE.U32.AND P0, PT, R2, 0x7fffffa4, PT ;  /* 0x7fffffa40200780c */ /* 0x000fe20003f06070 */
[----:B------:R-:W-:Y:S01]  /*0f60*/  IMAD R2, R20, R5, R21 ;  /* 0x0000000514027224 */ /* 0x000fe200078e0215 */
[----:B------:R-:W-:Y:S01]  /*0f70*/  SEL R14, RZ, 0x4, P3 ;  /* 0x00000004ff0e7807 */ /* 0x000fe20001800000 */
[----:B------:R-:W-:Y:S01]  /*0f80*/  IMAD R21, R67, 0x24, RZ ;  /* 0x0000002443157824 */ /* 0x000fe200078e02ff */
[----:B------:R-:W-:Y:S01]  /*0f90*/  ISETP.GE.U32.AND P3, PT, R4, 0x7fffffa3, PT ;  /* 0x7fffffa30400780c */ /* 0x000fe20003f66070 */
[----:B------:R-:W-:Y:S01]  /*0fa0*/  IMAD.IADD R2, R18, 0x1, R2 ;  /* 0x0000000112027824 */ /* 0x000fe200078e0202 */
[C---:B------:R-:W-:Y:S02]  /*0fb0*/  IADD3 R5, R0.reuse, -0x38, RZ ;  /* 0xffffffc800057810 */ /* 0x040fe40007ffe0ff */
[----:B------:R-:W-:Y:S01]  /*0fc0*/  IADD3 R4, R0, -0x37, RZ ;  /* 0xffffffc900047810 */ /* 0x000fe20007ffe0ff */
[----:B------:R-:W-:Y:S01]  /*0fd0*/  IMAD R22, R2, 0x100, R101 ;  /* 0x0000010002167824 */ /* 0x000fe200078e0265 */
[----:B------:R-:W-:Y:S01]  /*0fe0*/  SEL R94, RZ, 0x1, P4 ;  /* 0x00000001ff5e7807 */ /* 0x000fe20002000000 */
[----:B------:R-:W-:Y:S01]  /*0ff0*/  IMAD.MOV.U32 R2, RZ, RZ, RZ ;  /* 0x000000ffff027224 */ /* 0x000fe200078e00ff */
[----:B------:R-:W-:-:S02]  /*1000*/  SEL R93, RZ, 0x1fffe, P2 ;  /* 0x0001fffeff5d7807 */ /* 0x000fc40001000000 */
[----:B------:R-:W-:Y:S01]  /*1010*/  ISETP.GE.U32.AND P4, PT, R5, 0x7fffffa9, PT ;  /* 0x7fffffa90500780c */ /* 0x000fe20003f86070 */
[----:B------:R2:W-:Y:S01]  /*1020*/  STL [R1+0x4], R22 ;  /* 0x0000041601007387 */ /* 0x0005e20000100800 */
[----:B------:R-:W-:Y:S01]  /*1030*/  ISETP.GE.U32.AND P2, PT, R4, 0x7fffffaa, PT ;  /* 0x7fffffaa0400780c */ /* 0x000fe20003f46070 */
[----:B-1----:R-:W-:Y:S01]  /*1040*/  IMAD.MOV R4, RZ, RZ, -R3 ;  /* 0x000000ffff047224 */ /* 0x002fe200078e0a03 */
[----:B------:R-:W-:Y:S01]  /*1050*/  IADD3 R5, R0, -0x35, RZ ;  /* 0xffffffcb00057810 */ /* 0x000fe20007ffe0ff */
[----:B------:R-:W-:Y:S01]  /*1060*/  IMAD.IADD R93, R94, 0x1, R93 ;  /* 0x000000015e5d7824 */ /* 0x000fe200078e025d */
[----:B------:R-:W-:Y:S02]  /*1070*/  SEL R79, RZ, 0x7fff8, P6 ;  /* 0x0007fff8ff4f7807 */ /* 0x000fe40003000000 */
[----:B------:R-:W-:Y:S01]  /*1080*/  ISETP.GE.U32.AND P6, PT, R5, 0x7fffffac, PT ;  /* 0x7fffffac0500780c */ /* 0x000fe20003fc6070 */
[----:B------:R-:W-:Y:S01]  /*1090*/  IMAD R5, R4, R19, RZ ;  /* 0x0000001304057224 */ /* 0x000fe200078e02ff */
[----:B------:R-:W-:-:S02]  /*10a0*/  IABS R4, R22 ;  /* 0x0000001600047213 */ /* 0x000fc40000000000 */
[----:B------:R-:W-:Y:S01]  /*10b0*/  SEL R82, RZ, 0x7fff8, P6 ;  /* 0x0007fff8ff527807 */ /* 0x000fe20003000000 */
[----:B------:R-:W-:Y:S01]  /*10c0*/  IMAD.HI.U32 R2, R3, R5, R2 ;  /* 0x0000000503027227 */ /* 0x000fe200078e0002 */
[C---:B------:R-:W-:Y:S02]  /*10d0*/  IADD3 R5, R0.reuse, -0x33, RZ ;  /* 0xffffffcd00057810 */ /* 0x040fe40007ffe0ff */
[----:B------:R-:W-:Y:S01]  /*10e0*/  SEL R96, RZ, 0x1fffe, P1 ;  /* 0x0001fffeff607807 */ /* 0x000fe20000800000 */
[----:B------:R-:W-:Y:S01]  /*10f0*/  IMAD.MOV.U32 R3, RZ, RZ, R4 ;  /* 0x000000ffff037224 */ /* 0x000fe200078e0004 */
[----:B------:R-:W-:Y:S02]  /*1100*/  IADD3 R4, R0, -0x34, RZ ;  /* 0xffffffcc00047810 */ /* 0x000fe40007ffe0ff */
[----:B------:R-:W-:Y:S01]  /*1110*/  ISETP.GE.U32.AND P1, PT, R5, 0x7fffffae, PT ;  /* 0x7fffffae0500780c */ /* 0x000fe20003f26070 */
[----:B------:R-:W-:Y:S01]  /*1120*/  IMAD.HI.U32 R2, R2, R3, RZ ;  /* 0x0000000302027227 */ /* 0x000fe200078e00ff */
[----:B------:R-:W-:-:S02]  /*1130*/  IADD3 R18, R0, -0x36, RZ ;  /* 0xffffffca00127810 */ /* 0x000fc40007ffe0ff */
[----:B------:R-:W-:Y:S01]  /*1140*/  IADD3 R5, R0, -0x32, RZ ;  /* 0xffffffce00057810 */ /* 0x000fe20007ffe0ff */
[----:B------:R-:W-:Y:S01]  /*1150*/  IMAD.MOV R2, RZ, RZ, -R2 ;  /* 0x000000ffff027224 */ /* 0x000fe200078e0a02 */
[----:B------:R-:W-:Y:S02]  /*1160*/  SEL R83, RZ, 0x7fff8, P0 ;  /* 0x0007fff8ff537807 */ /* 0x000fe40000000000 */
[----:B------:R-:W-:Y:S01]  /*1170*/  ISETP.GE.U32.AND P0, PT, R4, 0x7fffffad, PT ;  /* 0x7fffffad0400780c */ /* 0x000fe20003f06070 */
[C---:B------:R-:W-:Y:S01]  /*1180*/  IMAD R2, R19.reuse, R2, R3 ;  /* 0x0000000213027224 */ /* 0x040fe200078e0203 */
[----:B------:R-:W-:Y:S02]  /*1190*/  SEL R80, RZ, 0x4, P5 ;  /* 0x00000004ff507807 */ /* 0x000fe40002800000 */
[----:B------:R-:W-:Y:S02]  /*11a0*/  IADD3 R4, R0, -0x1f, RZ ;  /* 0xffffffe100047810 */ /* 0x000fe40007ffe0ff */
[----:B------:R-:W-:-:S02]  /*11b0*/  ISETP.GT.U32.AND P6, PT, R19, R2, PT ;  /* 0x000000021300720c */ /* 0x000fc40003fc4070 */
[----:B------:R-:W-:Y:S02]  /*11c0*/  SEL R84, RZ, 0x4, P3 ;  /* 0x00000004ff547807 */ /* 0x000fe40001800000 */
[----:B------:R-:W-:Y:S02]  /*11d0*/  ISETP.GE.U32.AND P5, PT, R18, 0x7fffffab, PT ;  /* 0x7fffffab1200780c */ /* 0x000fe40003fa6070 */
[----:B------:R-:W-:Y:S02]  /*11e0*/  ISETP.GE.U32.AND P3, PT, R5, 0x7fffffaf, PT ;  /* 0x7fffffaf0500780c */ /* 0x000fe40003f66070 */
[C---:B------:R-:W-:Y:S02]  /*11f0*/  IADD3 R5, R0.reuse, -0x1d, RZ ;  /* 0xffffffe300057810 */ /* 0x040fe40007ffe0ff */
[----:B------:R-:W-:Y:S02]  /*1200*/  IADD3 R3, R0, -0x1e, RZ ;  /* 0xffffffe200037810 */ /* 0x000fe40007ffe0ff */
[----:B------:R-:W-:Y:S01]  /*1210*/  SEL R97, RZ, 0x1fffe, P2 ;  /* 0x0001fffeff617807 */ /* 0x000fe20001000000 */
[----:B------:R-:W-:Y:S01]  /*1220*/  @!P6 IMAD.IADD R2, R2, 0x1, -R19 ;  /* 0x000000010202e824 */ /* 0x000fe200078e0a13 */
[----:B------:R-:W-:-:S02]  /*1230*/  ISETP.GE.U32.AND P2, PT, R4, 0x7fffffc2, PT ;  /* 0x7fffffc20400780c */ /* 0x000fc40003f46070 */
[----:B------:R-:W-:Y:S02]  /*1240*/  SEL R104, RZ, 0x1, P4 ;  /* 0x00000001ff687807 */ /* 0x000fe40002000000 */
[----:B------:R-:W-:Y:S02]  /*1250*/  IADD3 R4, R0, -0x10, RZ ;  /* 0xfffffff000047810 */ /* 0x000fe40007ffe0ff */
[----:B------:R-:W-:Y:S01]  /*1260*/  SEL R81, RZ, 0x4, P5 ;  /* 0x00000004ff517807 */ /* 0x000fe20002800000 */
[----:B------:R-:W-:Y:S01]  /*1270*/  IMAD.IADD R97, R104, 0x1, R97 ;  /* 0x0000000168617824 */ /* 0x000fe200078e0261 */
[----:B------:R-:W-:Y:S02]  /*1280*/  ISETP.GE.U32.AND P4, PT, R5, 0x7fffffc4, PT ;  /* 0x7fffffc40500780c */ /* 0x000fe40003f86070 */
[----:B------:R-:W-:Y:S02]  /*1290*/  ISETP.GE.U32.AND P5, PT, R3, 0x7fffffc3, PT ;  /* 0x7fffffc30300780c */ /* 0x000fe40003fa6070 */
[----:B------:R-:W-:-:S02]  /*12a0*/  IADD3 R3, R0, -0xc, RZ ;  /* 0xfffffff400037810 */ /* 0x000fc40007ffe0ff */
[----:B------:R-:W-:Y:S02]  /*12b0*/  SEL R102, RZ, 0x1fffe, P1 ;  /* 0x0001fffeff667807 */ /* 0x000fe40000800000 */
[----:B------:R-:W-:Y:S02]  /*12c0*/  ISETP.GE.U32.AND P1, PT, R4, 0x7fffffd1, PT ;  /* 0x7fffffd10400780c */ /* 0x000fe40003f26070 */
[----:B------:R-:W-:Y:S02]  /*12d0*/  IADD3 R68, R0, -0x20, RZ ;  /* 0xffffffe000447810 */ /* 0x000fe40007ffe0ff */
[----:B------:R-:W-:Y:S02]  /*12e0*/  SEL R103, RZ, 0x1, P0 ;  /* 0x00000001ff677807 */ /* 0x000fe40000000000 */
[----:B------:R-:W-:Y:S02]  /*12f0*/  SEL R4, RZ, 0x7fff8, P4 ;  /* 0x0007fff8ff047807 */ /* 0x000fe40002000000 */
[----:B------:R-:W-:Y:S01]  /*1300*/  ISETP.GE.U32.AND P0, PT, R3, 0x7fffffd5, PT ;  /* 0x7fffffd50300780c */ /* 0x000fe20003f06070 */
[----:B------:R-:W-:Y:S01]  /*1310*/  IMAD.IADD R102, R103, 0x1, R102 ;  /* 0x0000000167667824 */ /* 0x000fe200078e0266 */
[----:B------:R-:W-:-:S02]  /*1320*/  ISETP.GT.U32.AND P4, PT, R19, R2, PT ;  /* 0x000000021300720c */ /* 0x000fc40003f84070 */
[----:B------:R-:W-:Y:S02]  /*1330*/  IADD3 R3, R0, -0x5, RZ ;  /* 0xfffffffb00037810 */ /* 0x000fe40007ffe0ff */
[----:B------:R-:W-:Y:S02]  /*1340*/  SEL R18, RZ, 0x1fffe, P2 ;  /* 0x0001fffeff127807 */ /* 0x000fe40001000000 */
[----:B------:R-:W-:Y:S02]  /*1350*/  ISETP.GE.U32.AND P2, PT, R68, 0x7fffffc1, PT ;  /* 0x7fffffc14400780c */ /* 0x000fe40003f46070 */
[----:B------:R-:W-:Y:S02]  /*1360*/  ISETP.GE.U32.AND P6, PT, R3, 0x7fffffdc, PT ;  /* 0x7fffffdc0300780c */ /* 0x000fe40003fc6070 */
[----:B------:R-:W-:Y:S02]  /*1370*/  SEL R3, RZ, 0x1, P2 ;  /* 0x00000001ff037807 */ /* 0x000fe40001000000 */
[----:B------:R-:W-:Y:S01]  /*1380*/  LOP3.LUT R12, R12, 0x3, RZ, 0xc0, !PT ;  /* 0x000000030c0c7812 */ /* 0x000fe200078ec0ff */
[----:B------:R-:W-:Y:S01]  /*1390*/  @!P4 IMAD.IADD R2, R2, 0x1, -R19 ;  /* 0x000000010202c824 */ /* 0x000fe200078e0a13 */
[----:B------:R-:W-:Y:S01]  /*13a0*/  ISETP.NE.AND P4, PT, RZ, c[0x0][0x178], PT ;  /* 0x00005e00ff007a0c */ /* 0x000fe20003f85270 */
[----:B------:R-:W-:Y:S01]  /*13b0*/  IMAD.IADD R18, R3, 0x1, R18 ;  /* 0x0000000103127824 */ /* 0x000fe200078e0212 */
[----:B------:R-:W-:-:S02]  /*13c0*/  SEL R3, RZ, 0x4, P5 ;  /* 0x00000004ff037807 */ /* 0x000fc40002800000 */
[----:B------:R-:W-:Y:S02]  /*13d0*/  ISETP.GE.AND P5, PT, R22, RZ, PT ;  /* 0x000000ff1600720c */ /* 0x000fe40003fa6270 */
[----:B------:R-:W-:Y:S02]  /*13e0*/  LOP3.LUT R18, R18, 0x3, RZ, 0xc0, !PT ;  /* 0x0000000312127812 */ /* 0x000fe400078ec0ff */
[----:B------:R-:W-:Y:S02]  /*13f0*/  IADD3 R10, R12, R11, R10 ;  /* 0x0000000b0c0a7210 */ /* 0x000fe40007ffe00a */
[----:B------:R-:W-:Y:S02]  /*1400*/  LOP3.LUT R16, R16, 0x3, RZ, 0xc0, !PT ;  /* 0x0000000310107812 */ /* 0x000fe400078ec0ff */
[----:B------:R-:W-:Y:S01]  /*1410*/  IADD3 R3, R18, R4, R3 ;  /* 0x0000000412037210 */ /* 0x000fe20007ffe003 */
[----:B------:R-:W-:Y:S01]  /*1420*/  IMAD.SHL.U32 R10, R10, 0x100, RZ ;  /* 0x000001000a0a7824 */ /* 0x000fe200078e00ff */
[----:B------:R-:W-:-:S02]  /*1430*/  IADD3 R14, R16, R15, R14 ;  /* 0x0000000f100e7210 */ /* 0x000fc40007ffe00e */
[----:B------:R-:W-:Y:S01]  /*1440*/  LOP3.LUT R3, R3, 0xf, RZ, 0xc0, !PT ;  /* 0x0000000f03037812 */ /* 0x000fe200078ec0ff */
[----:B------:R-:W-:Y:S01]  /*1450*/  @!P5 IMAD.MOV R2, RZ, RZ, -R2 ;  /* 0x000000ffff02d224 */ /* 0x000fe200078e0a02 */
[----:B------:R-:W-:Y:S02]  /*1460*/  @!P4 LOP3.LUT R2, RZ, c[0x0][0x178], RZ, 0x33, !PT ;  /* 0x00005e00ff02ca12 */ /* 0x000fe400078e33ff */
[----:B------:R-:W-:Y:S01]  /*1470*/  LOP3.LUT R8, R8, 0x3, RZ, 0xc0, !PT ;  /* 0x0000000308087812 */ /* 0x000fe200078ec0ff */
[----:B------:R-:W-:Y:S01]  /*1480*/  IMAD R14, R14, 0x10, R3 ;  /* 0x000000100e0e7824 */ /* 0x000fe200078e0203 */
[----:B------:R-:W-:Y:S01]  /*1490*/  LOP3.LUT R3, R10, 0xf00, RZ, 0xe2, !PT ;  /* 0x00000f000a037812 */ /* 0x000fe200078ee2ff */
[----:B------:R-:W-:Y:S01]  /*14a0*/  IMAD R100, R2, c[0x0][0x184], RZ ;  /* 0x0000610002647a24 */ /* 0x000fe200078e02ff */
[----:B------:R-:W-:Y:S02]  /*14b0*/  IADD3 R6, R8, R7, R6 ;  /* 0x0000000708067210 */ /* 0x000fe40007ffe006 */
[----:B------:R-:W-:Y:S01]  /*14c0*/  IADD3 R4, R0, -0x1, RZ ;  /* 0xffffffff00047810 */ /* 0x000fe20007ffe0ff */
[----:B------:R-:W-:Y:S01]  /*14d0*/  IMAD.SHL.U32 R66, R100, 0x4, RZ ;  /* 0x0000000464427824 */ /* 0x000fe200078e00ff */
[----:B------:R-:W-:Y:S01]  /*14e0*/  LOP3.LUT R14, R14, 0xff, RZ, 0xc0, !PT ;  /* 0x000000ff0e0e7812 */ /* 0x000fe200078ec0ff */
[----:B------:R-:W-:Y:S01]  /*14f0*/  IMAD R3, R6, 0x1000, R3 ;  /* 0x0000100006037824 */ /* 0x000fe200078e0203 */
[----:B------:R-:W-:-:S02]  /*1500*/  ISETP.GE.U32.AND P5, PT, R4, 0x7fffffe0, PT ;  /* 0x7fffffe00400780c */ /* 0x000fc40003fa6070 */
[----:B------:R-:W-:Y:S01]  /*1510*/  SEL R98, RZ, 0x4, P3 ;  /* 0x00000004ff627807 */ /* 0x000fe20001800000 */
[----:B------:R-:W-:Y:S01]  /*1520*/  IMAD.IADD R72, R3, 0x1, R14 ;  /* 0x0000000103487824 */ /* 0x000fe200078e020e */
[----:B------:R-:W-:Y:S02]  /*1530*/  IADD3 R4, R0, -0x31, RZ ;  /* 0xffffffcf00047810 */ /* 0x000fe40007ffe0ff */
[----:B------:R-:W-:Y:S02]  /*1540*/  IADD3 R2, P3, R66, c[0x0][0x160], RZ ;  /* 0x0000580042027a10 */ /* 0x000fe40007f7e0ff */
[----:B------:R-:W-:Y:S02]  /*1550*/  ISETP.GE.U32.AND P4, PT, R4, 0x7fffffb0, PT ;  /* 0x7fffffb00400780c */ /* 0x000fe40003f86070 */
[----:B------:R-:W-:Y:S02]  /*1560*/  LEA.HI.X.SX32 R3, R100, c[0x0][0x164], 0x2, P3 ;  /* 0x0000590064037a11 */ /* 0x000fe400018f16ff */
[----:B------:R-:W-:-:S02]  /*1570*/  IADD3 R4, P3, R155, R2, RZ ;  /* 0x000000029b047210 */ /* 0x000fc40007f7e0ff */
[----:B------:R-:W-:Y:S01]  /*1580*/  SEL R99, RZ, 0x7fff8, P4 ;  /* 0x0007fff8ff637807 */ /* 0x000fe20002000000 */
[----:B------:R1:W-:Y:S01]  /*1590*/  LDGSTS.E [R112], [R2.64], !P5 ;  /* 0x0000000002707fae */ /* 0x0003e2000e921844 */
[-C--:B------:R-:W-:Y:S02]  /*15a0*/  LEA.HI.X.SX32 R5, R67, R3.reuse, 0x2, P3 ;  /* 0x0000000343057211 */ /* 0x080fe400018f16ff */
[-C--:B------:R-:W-:Y:S02]  /*15b0*/  IADD3 R8, P3, R185, R2.reuse, RZ ;  /* 0x00000002b9087210 */ /* 0x080fe40007f7e0ff */
[-C--:B------:R-:W-:Y:S02]  /*15c0*/  LEA R6, P4, R67, R2.reuse, 0x3 ;  /* 0x0000000243067211 */ /* 0x080fe400078818ff */
[----:B------:R-:W-:Y:S02]  /*15d0*/  LEA.HI.X.SX32 R9, R154, R3, 0x2, P3 ;  /* 0x000000039a097211 */ /* 0x000fe400018f16ff */
[----:B------:R-:W-:-:S02]  /*15e0*/  IADD3 R12, P3, R196, R2, RZ ;  /* 0x00000002c40c7210 */ /* 0x000fc40007f7e0ff */
[-C--:B------:R-:W-:Y:S02]  /*15f0*/  LEA.HI.X.SX32 R7, R153, R3.reuse, 0x2, P4 ;  /* 0x0000000399077211 */ /* 0x080fe400020f16ff */
[-C--:B------:R-:W-:Y:S02]  /*1600*/  LEA R10, P4, R67, R2.reuse, 0x4 ;  /* 0x00000002430a7211 */ /* 0x080fe400078820ff */
[-C--:B------:R-:W-:Y:S02]  /*1610*/  LEA.HI.X.SX32 R13, R176, R3.reuse, 0x2, P3 ;  /* 0x00000003b00d7211 */ /* 0x080fe400018f16ff */
[-C--:B------:R-:W-:Y:S02]  /*1620*/  IADD3 R16, P3, R62, R2.reuse, RZ ;  /* 0x000000023e107210 */ /* 0x080fe40007f7e0ff */
[----:B------:R-:W-:Y:S02]  /*1630*/  LEA.HI.X.SX32 R11, R155, R3, 0x2, P4 ;  /* 0x000000039b0b7211 */ /* 0x000fe400020f16ff */
[----:B------:R-:W-:-:S02]  /*1640*/  IADD3 R14, P4, R54, R2, RZ ;  /* 0x00000002360e7210 */ /* 0x000fc40007f9e0ff */
[-C--:B------:R-:W-:Y:S01]  /*1650*/  LEA.HI.X.SX32 R17, R178, R3.reuse, 0x2, P3 ;  /* 0x00000003b2117211 */ /* 0x080fe200018f16ff */
[----:B------:R3:W-:Y:S01]  /*1660*/  LDGSTS.E [R112+0x1000], [R10.64], !P6 ;  /* 0x010000000a707fae */ /* 0x0007e2000f121844 */
[-C--:B------:R-:W-:Y:S02]  /*1670*/  IADD3 R20, P3, R21, R2.reuse, RZ ;  /* 0x0000000215147210 */ /* 0x080fe40007f7e0ff */
[-C--:B------:R-:W-:Y:S02]  /*1680*/  LEA.HI.X.SX32 R15, R177, R3.reuse, 0x2, P4 ;  /* 0x00000003b10f7211 */ /* 0x080fe400020f16ff */
[-C--:B------:R-:W-:Y:S02]  /*1690*/  LEA R18, P4, R67, R2.reuse, 0x5 ;  /* 0x0000000243127211 */ /* 0x080fe400078828ff */
[----:B------:R-:W-:Y:S02]  /*16a0*/  LEA.HI.X.SX32 R21, R180, R3, 0x2, P3 ;  /* 0x00000003b4157211 */ /* 0x000fe400018f16ff */
[----:B------:R-:W-:-:S02]  /*16b0*/  IADD3 R24, P3, R25, R2, RZ ;  /* 0x0000000219187210 */ /* 0x000fc40007f7e0ff */
[-C--:B------:R-:W-:Y:S02]  /*16c0*/  LEA.HI.X.SX32 R19, R179, R3.reuse, 0x2, P4 ;  /* 0x00000003b3137211 */ /* 0x080fe400020f16ff */
[-C--:B--2---:R-:W-:Y:S02]  /*16d0*/  IADD3 R22, P4, R23, R2.reuse, RZ ;  /* 0x0000000217167210 */ /* 0x084fe40007f9e0ff */
[-C--:B------:R-:W-:Y:S02]  /*16e0*/  LEA.HI.X.SX32 R25, R184, R3.reuse, 0x2, P3 ;  /* 0x00000003b8197211 */ /* 0x080fe400018f16ff */
[-C--:B------:R-:W-:Y:S02]  /*16f0*/  IADD3 R28, P3, R29, R2.reuse, RZ ;  /* 0x000000021d1c7210 */ /* 0x080fe40007f7e0ff */
[----:B------:R-:W-:Y:S02]  /*1700*/  LEA.HI.X.SX32 R23, R181, R3, 0x2, P4 ;  /* 0x00000003b5177211 */ /* 0x000fe400020f16ff */
[----:B------:R-:W-:-:S02]  /*1710*/  IADD3 R26, P4, R27, R2, RZ ;  /* 0x000000021b1a7210 */ /* 0x000fc40007f9e0ff */
[-C--:B------:R-:W-:Y:S02]  /*1720*/  LEA.HI.X.SX32 R29, R186, R3.reuse, 0x2, P3 ;  /* 0x00000003ba1d7211 */ /* 0x080fe400018f16ff */
[-C--:B------:R-:W-:Y:S02]  /*1730*/  IADD3 R32, P3, R33, R2.reuse, RZ ;  /* 0x0000000221207210 */ /* 0x080fe40007f7e0ff */
[-C--:B------:R-:W-:Y:S02]  /*1740*/  LEA.HI.X.SX32 R27, R185, R3.reuse, 0x2, P4 ;  /* 0x00000003b91b7211 */ /* 0x080fe400020f16ff */
[-C--:B------:R-:W-:Y:S02]  /*1750*/  IADD3 R30, P4, R31, R2.reuse, RZ ;  /* 0x000000021f1e7210 */ /* 0x080fe40007f9e0ff */
        /* <DEDUP_REMOVED lines=29> */
[----:B------:R-:W-:Y:S02]  /*1930*/  IADD3 R64, P3, R65, R2, RZ ;  /* 0x0000000241407210 */ /* 0x000fe40007f7e0ff */
[----:B------:R-:W-:Y:S02]  /*1940*/  IADD3 R69, R0, -0x9, RZ ;  /* 0xfffffff700457810 */ /* 0x000fe40007ffe0ff */
[----:B------:R-:W-:-:S02]  /*1950*/  LEA.HI.X.SX32 R59, R62, R3, 0x2, P4 ;  /* 0x000000033e3b7211 */ /* 0x000fc400020f16ff */
[----:B------:R-:W-:Y:S02]  /*1960*/  IADD3 R62, P4, R63, R2, RZ ;  /* 0x000000023f3e7210 */ /* 0x000fe40007f9e0ff */
[-C--:B------:R-:W-:Y:S02]  /*1970*/  LEA.HI.X.SX32 R65, R105, R3.reuse, 0x2, P3 ;  /* 0x0000000369417211 */ /* 0x080fe400018f16ff */
[----:B------:R-:W-:Y:S02]  /*1980*/  IADD3 R95, R0, -0xd, RZ ;  /* 0xfffffff3005f7810 */ /* 0x000fe40007ffe0ff */
[----:B------:R-:W-:Y:S02]  /*1990*/  ISETP.GE.U32.AND P3, PT, R69, 0x7fffffd8, PT ;  /* 0x7fffffd84500780c */ /* 0x000fe40003f66070 */
[----:B------:R-:W-:Y:S02]  /*19a0*/  LOP3.LUT R72, R72, 0xffff, RZ, 0xc0, !PT ;  /* 0x0000ffff48487812 */ /* 0x000fe400078ec0ff */
[----:B------:R-:W-:-:S02]  /*19b0*/  LEA.HI.X.SX32 R63, R107, R3, 0x2, P4 ;  /* 0x000000036b3f7211 */ /* 0x000fc400020f16ff */
[----:B------:R-:W-:Y:S02]  /*19c0*/  ISETP.GE.U32.AND P4, PT, R95, 0x7fffffd4, PT ;  /* 0x7fffffd45f00780c */ /* 0x000fe40003f86070 */
[--C-:B------:R-:W-:Y:S02]  /*19d0*/  SHF.R.U32.HI R69, RZ, 0x3, R72.reuse ;  /* 0x00000003ff457819 */ /* 0x100fe40000011648 */
[--C-:B------:R-:W-:Y:S02]  /*19e0*/  SHF.R.U32.HI R95, RZ, 0xf, R72.reuse ;  /* 0x0000000fff5f7819 */ /* 0x100fe40000011648 */
[----:B------:R-:W-:Y:S01]  /*19f0*/  LOP3.LUT P5, RZ, R69, 0x1, RZ, 0xc0, !PT ;  /* 0x0000000145ff7812 */ /* 0x000fe200078ac0ff */
[----:B------:R2:W-:Y:S01]  /*1a00*/  LDGSTS.E [R112+0x2000], [R18.64], !P3 ;  /* 0x0200000012707fae */ /* 0x0005e2000d921844 */
[----:B------:R-:W-:Y:S02]  /*1a10*/  SHF.R.U32.HI R69, RZ, 0xb, R72 ;  /* 0x0000000bff457819 */ /* 0x000fe40000011648 */
[----:B------:R-:W-:-:S02]  /*1a20*/  LOP3.LUT P6, RZ, R95, 0x1, RZ, 0xc0, !PT ;  /* 0x000000015fff7812 */ /* 0x000fc400078cc0ff */
[----:B------:R-:W-:Y:S01]  /*1a30*/  LOP3.LUT P3, RZ, R69, 0x1, RZ, 0xc0, !PT ;  /* 0x0000000145ff7812 */ /* 0x000fe2000786c0ff */
[----:B------:R4:W-:Y:S01]  /*1a40*/  LDGSTS.E [R112+0x3000], [R26.64], !P4 ;  /* 0x030000001a707fae */ /* 0x0009e2000e121844 */
[----:B------:R-:W-:Y:S02]  /*1a50*/  SHF.R.U32.HI R95, RZ, 0x7, R72 ;  /* 0x00000007ff5f7819 */ /* 0x000fe40000011648 */
[----:B------:R-:W-:Y:S02]  /*1a60*/  IABS R101, c[0x0][0x17c] ;  /* 0x00005f0000657a13 */ /* 0x000fe40000000000 */
[----:B------:R-:W-:Y:S02]  /*1a70*/  LOP3.LUT P4, RZ, R95, 0x1, RZ, 0xc0, !PT ;  /* 0x000000015fff7812 */ /* 0x000fe4000788c0ff */
[C---:B------:R-:W-:Y:S01]  /*1a80*/  IADD3 R105, R0.reuse, -0x6, RZ ;  /* 0xfffffffa00697810 */ /* 0x040fe20007ffe0ff */
[----:B------:R-:W-:Y:S01]  /*1a90*/  IMAD.MOV.U32 R69, RZ, RZ, R101 ;  /* 0x000000ffff457224 */ /* 0x000fe200078e0065 */
[C---:B------:R-:W-:Y:S01]  /*1aa0*/  IADD3 R101, R0.reuse, -0x2, RZ ;  /* 0xfffffffe00657810 */ /* 0x040fe20007ffe0ff */
[----:B------:R5:W-:Y:S01]  /*1ab0*/  LDGSTS.E [R112+0x4000], [R34.64], P6 ;  /* 0x0400000022707fae */ /* 0x000be2000b121844 */
[----:B------:R-:W-:Y:S01]  /*1ac0*/  ISETP.GE.U32.AND P6, PT, R105, 0x7fffffdb, PT ;  /* 0x7fffffdb6900780c */ /* 0x000fe20003fc6070 */
[----:B------:R-:W1:Y:S01]  /*1ad0*/  I2F.RP R95, R69 ;  /* 0x00000045005f7306 */ /* 0x000e620000209400 */
[----:B------:R-:W-:Y:S01]  /*1ae0*/  IADD3 R105, R0, -0xe, RZ ;  /* 0xfffffff200697810 */ /* 0x000fe20007ffe0ff */
[----:B------:R1:W-:Y:S01]  /*1af0*/  LDGSTS.E [R112+0x5000], [R42.64], P3 ;  /* 0x050000002a707fae */ /* 0x0003e20009921844 */
[----:B------:R-:W-:-:S02]  /*1b00*/  ISETP.GE.U32.AND P3, PT, R101, 0x7fffffdf, PT ;  /* 0x7fffffdf6500780c */ /* 0x000fc40003f66070 */
[C---:B------:R-:W-:Y:S01]  /*1b10*/  IADD3 R101, R0.reuse, -0xa, RZ ;  /* 0xfffffff600657810 */ /* 0x040fe20007ffe0ff */
[----:B------:R1:W-:Y:S01]  /*1b20*/  LDGSTS.E [R112+0x6000], [R50.64], P4 ;  /* 0x0600000032707fae */ /* 0x0003e2000a121844 */
[----:B------:R-:W-:Y:S02]  /*1b30*/  ISETP.GE.U32.AND P4, PT, R105, 0x7fffffd3, PT ;  /* 0x7fffffd36900780c */ /* 0x000fe40003f86070 */
[--C-:B------:R-:W-:Y:S01]  /*1b40*/  SHF.R.U32.HI R105, RZ, 0xe, R72.reuse ;  /* 0x0000000eff697819 */ /* 0x100fe20000011648 */
[----:B------:R2:W-:Y:S01]  /*1b50*/  LDGSTS.E [R112+0x7000], [R58.64], P5 ;  /* 0x070000003a707fae */ /* 0x0005e2000a921844 */
[----:B------:R-:W-:Y:S02]  /*1b60*/  ISETP.GE.U32.AND P5, PT, R101, 0x7fffffd7, PT ;  /* 0x7fffffd76500780c */ /* 0x000fe40003fa6070 */
[----:B------:R-:W-:Y:S02]  /*1b70*/  IADD3 R101, R0, -0x3, RZ ;  /* 0xfffffffd00657810 */ /* 0x000fe40007ffe0ff */
[--C-:B------:R-:W-:Y:S01]  /*1b80*/  SHF.R.U32.HI R90, RZ, 0x1, R72.reuse ;  /* 0x00000001ff5a7819 */ /* 0x100fe20000011648 */
[----:B------:R2:W-:Y:S01]  /*1b90*/  LDGSTS.E [R111+0x400], [R4.64], !P3 ;  /* 0x00400000046f7fae */ /* 0x0005e2000d921844 */
[----:B------:R-:W-:Y:S01]  /*1ba0*/  LOP3.LUT P3, RZ, R105, 0x1, RZ, 0xc0, !PT ;  /* 0x0000000169ff7812 */ /* 0x000fe2000786c0ff */
[----:B-1----:R-:W1:Y:S01]  /*1bb0*/  MUFU.RCP R95, R95 ;  /* 0x0000005f005f7308 */ /* 0x002e620000001000 */
[----:B------:R-:W-:Y:S01]  /*1bc0*/  SHF.R.U32.HI R105, RZ, 0xa, R72 ;  /* 0x0000000aff697819 */ /* 0x000fe20000011648 */
[----:B------:R1:W-:Y:S01]  /*1bd0*/  LDGSTS.E [R111+0x1400], [R12.64], !P6 ;  /* 0x014000000c6f7fae */ /* 0x0003e2000f121844 */
[----:B------:R-:W-:-:S02]  /*1be0*/  ISETP.GE.U32.AND P6, PT, R101, 0x7fffffde, PT ;  /* 0x7fffffde6500780c */ /* 0x000fc40003fc6070 */
[--C-:B------:R-:W-:Y:S01]  /*1bf0*/  SHF.R.U32.HI R101, RZ, 0x6, R72.reuse ;  /* 0x00000006ff657819 */ /* 0x100fe20000011648 */
[----:B------:R1:W-:Y:S01]  /*1c00*/  LDGSTS.E [R111+0x2400], [R20.64], !P5 ;  /* 0x02400000146f7fae */ /* 0x0003e2000e921844 */
[----:B------:R-:W-:Y:S02]  /*1c10*/  LOP3.LUT P5, RZ, R105, 0x1, RZ, 0xc0, !PT ;  /* 0x0000000169ff7812 */ /* 0x000fe400078ac0ff */
[----:B------:R-:W-:Y:S01]  /*1c20*/  IADD3 R105, R0, -0x8, RZ ;  /* 0xfffffff800697810 */ /* 0x000fe20007ffe0ff */
[----:B------:R2:W-:Y:S01]  /*1c30*/  LDGSTS.E [R111+0x3400], [R28.64], !P4 ;  /* 0x034000001c6f7fae */ /* 0x0005e2000e121844 */
[----:B------:R-:W-:Y:S02]  /*1c40*/  LOP3.LUT P4, RZ, R101, 0x1, RZ, 0xc0, !PT ;  /* 0x0000000165ff7812 */ /* 0x000fe4000788c0ff */
[----:B------:R-:W-:Y:S01]  /*1c50*/  SHF.R.U32.HI R101, RZ, 0x2, R72 ;  /* 0x00000002ff657819 */ /* 0x000fe20000011648 */
[----:B------:R2:W-:Y:S01]  /*1c60*/  LDGSTS.E [R111+0x4400], [R36.64], P3 ;  /* 0x04400000246f7fae */ /* 0x0005e20009921844 */
[----:B------:R-:W-:-:S02]  /*1c70*/  LOP3.LUT R91, R91, 0x3, RZ, 0xc0, !PT ;  /* 0x000000035b5b7812 */ /* 0x000fc400078ec0ff */
[----:B------:R-:W-:Y:S02]  /*1c80*/  LOP3.LUT P3, RZ, R101, 0x1, RZ, 0xc0, !PT ;  /* 0x0000000165ff7812 */ /* 0x000fe4000786c0ff */
[C---:B------:R-:W-:Y:S01]  /*1c90*/  IADD3 R101, R0.reuse, -0x7, RZ ;  /* 0xfffffff900657810 */ /* 0x040fe20007ffe0ff */
[----:B------:R2:W-:Y:S01]  /*1ca0*/  LDGSTS.E [R111+0x5400], [R44.64], P5 ;  /* 0x054000002c6f7fae */ /* 0x0005e2000a921844 */
[----:B-1----:R-:W-:Y:S02]  /*1cb0*/  IADD3 R95, R95, 0xffffffe, RZ ;  /* 0x0ffffffe5f5f7810 */ /* 0x002fe40007ffe0ff */
[----:B------:R-:W-:Y:S01]  /*1cc0*/  ISETP.GE.U32.AND P5, PT, R105, 0x7fffffd9, PT ;  /* 0x7fffffd96900780c */ /* 0x000fe20003fa6070 */
[----:B------:R1:W-:Y:S01]  /*1cd0*/  LDGSTS.E [R111+0x6400], [R52.64], P4 ;  /* 0x06400000346f7fae */ /* 0x0003e2000a121844 */
[----:B------:R-:W-:Y:S01]  /*1ce0*/  ISETP.GE.U32.AND P4, PT, R101, 0x7fffffda, PT ;  /* 0x7fffffda6500780c */ /* 0x000fe20003f86070 */
[----:B------:R2:W1:Y:S01]  /*1cf0*/  F2I.FTZ.U32.TRUNC.NTZ R107, R95 ;  /* 0x0000005f006b7305 */ /* 0x000462000021f000 */
[----:B------:R-:W-:-:S02]  /*1d00*/  IADD3 R101, R0, -0xb, RZ ;  /* 0xfffffff500657810 */ /* 0x000fc40007ffe0ff */
[C---:B------:R-:W-:Y:S01]  /*1d10*/  IADD3 R105, R0.reuse, -0x4, RZ ;  /* 0xfffffffc00697810 */ /* 0x040fe20007ffe0ff */
[----:B------:R1:W-:Y:S01]  /*1d20*/  LDGSTS.E [R111+0x7400], [R60.64], P3 ;  /* 0x074000003c6f7fae */ /* 0x0003e20009921844 */
[----:B------:R-:W-:Y:S02]  /*1d30*/  ISETP.GE.U32.AND P3, PT, R101, 0x7fffffd6, PT ;  /* 0x7fffffd66500780c */ /* 0x000fe40003f66070 */
[----:B------:R-:W-:Y:S01]  /*1d40*/  LOP3.LUT R101, R191, R108, RZ, 0xfc, !PT ;  /* 0x0000006cbf657212 */ /* 0x000fe200078efcff */
[----:B------:R3:W-:Y:S01]  /*1d50*/  LDGSTS.E [R110+0x800], [R6.64], !P6 ;  /* 0x00800000066e7fae */ /* 0x0007e2000f121844 */
[----:B--2---:R-:W-:Y:S02]  /*1d60*/  IADD3 R95, R0, -0xf, RZ ;  /* 0xfffffff1005f7810 */ /* 0x004fe40007ffe0ff */
[----:B------:R-:W-:Y:S01]  /*1d70*/  ISETP.GE.U32.AND P6, PT, R105, 0x7fffffdd, PT ;  /* 0x7fffffdd6900780c */ /* 0x000fe20003fc6070 */
[----:B------:R2:W-:Y:S01]  /*1d80*/  LDGSTS.E [R110+0x1800], [R14.64], !P4 ;  /* 0x018000000e6e7fae */ /* 0x0005e2000e121844 */
[----:B------:R-:W-:-:S02]  /*1d90*/  ISETP.GE.U32.AND P4, PT, R95, 0x7fffffd2, PT ;  /* 0x7fffffd25f00780c */ /* 0x000fc40003f86070 */
[--C-:B------:R-:W-:Y:S01]  /*1da0*/  SHF.R.U32.HI R95, RZ, 0xd, R72.reuse ;  /* 0x0000000dff5f7819 */ /* 0x100fe20000011648 */
[--C-:B-1----:R-:W-:Y:S01]  /*1db0*/  IMAD.MOV R106, RZ, RZ, -R107.reuse ;  /* 0x000000ffff6a7224 */ /* 0x102fe200078e0a6b */
[----:B------:R-:W-:Y:S01]  /*1dc0*/  SHF.R.U32.HI R105, RZ, 0x9, R72 ;  /* 0x00000009ff697819 */ /* 0x000fe20000011648 */
[----:B------:R1:W-:Y:S01]  /*1dd0*/  LDGSTS.E [R110+0x2800], [R22.64], !P3 ;  /* 0x02800000166e7fae */ /* 0x0003e2000d921844 */
[----:B------:R-:W-:Y:S01]  /*1de0*/  LOP3.LUT P3, RZ, R95, 0x1, RZ, 0xc0, !PT ;  /* 0x000000015fff7812 */ /* 0x000fe2000786c0ff */
[----:B------:R-:W-:Y:S01]  /*1df0*/  IMAD R95, R106, R69, RZ ;  /* 0x000000456a5f7224 */ /* 0x000fe200078e02ff */
[----:B------:R-:W-:Y:S01]  /*1e00*/  LOP3.LUT R103, R101, 0x10, RZ, 0xfc, !PT ;  /* 0x0000001065677812 */ /* 0x000fe200078efcff */
[----:B------:R-:W-:Y:S01]  /*1e10*/  IMAD.MOV.U32 R106, RZ, RZ, RZ ;  /* 0x000000ffff6a7224 */ /* 0x000fe200078e00ff */
[----:B------:R-:W-:Y:S02]  /*1e20*/  IADD3 R0, R0, -0x40, RZ ;  /* 0xffffffc000007810 */ /* 0x000fe40007ffe0ff */
[----:B------:R-:W-:Y:S01]  /*1e30*/  IABS R94, R103 ;  /* 0x00000067005e7213 */ /* 0x000fe20000000000 */
[----:B------:R1:W-:Y:S01]  /*1e40*/  LDGSTS.E [R110+0x3800], [R30.64], !P4 ;  /* 0x038000001e6e7fae */ /* 0x0003e2000e121844 */
[----:B------:R-:W-:Y:S01]  /*1e50*/  LOP3.LUT P4, RZ, R105, 0x1, RZ, 0xc0, !PT ;  /* 0x0000000169ff7812 */ /* 0x000fe2000788c0ff */
[----:B------:R-:W-:Y:S01]  /*1e60*/  IMAD.HI.U32 R95, R107, R95, R106 ;  /* 0x0000005f6b5f7227 */ /* 0x000fe200078e006a */
[----:B------:R-:W-:-:S02]  /*1e70*/  SHF.R.U32.HI R105, RZ, 0x5, R72 ;  /* 0x00000005ff697819 */ /* 0x000fc40000011648 */
[----:B------:R-:W-:Y:S01]  /*1e80*/  IABS R106, R101 ;  /* 0x00000065006a7213 */ /* 0x000fe20000000000 */
[----:B------:R1:W-:Y:S01]  /*1e90*/  LDGSTS.E [R110+0x4800], [R38.64], P3 ;  /* 0x04800000266e7fae */ /* 0x0003e20009921844 */
[----:B------:R-:W-:Y:S02]  /*1ea0*/  LOP3.LUT P3, RZ, R105, 0x1, RZ, 0xc0, !PT ;  /* 0x0000000169ff7812 */ /* 0x000fe4000786c0ff */
[----:B------:R-:W-:Y:S01]  /*1eb0*/  LOP3.LUT R107, R101, 0x8, RZ, 0xfc, !PT ;  /* 0x00000008656b7812 */ /* 0x000fe200078efcff */
[----:B------:R-:W-:Y:S01]  /*1ec0*/  IMAD.HI.U32 R89, R95, R106, RZ ;  /* 0x0000006a5f597227 */ /* 0x000fe200078e00ff */
[----:B------:R-:W-:Y:S02]  /*1ed0*/  IADD3 R75, R91, R76, R75 ;  /* 0x0000004c5b4b7210 */ /* 0x000fe40007ffe04b */
[----:B------:R-:W-:Y:S01]  /*1ee0*/  IABS R108, R107 ;  /* 0x0000006b006c7213 */ /* 0x000fe20000000000 */
[----:B------:R1:W-:Y:S01]  /*1ef0*/  LDGSTS.E [R110+0x5800], [R46.64], P4 ;  /* 0x058000002e6e7fae */ /* 0x0003e2000a121844 */
[----:B------:R-:W-:Y:S01]  /*1f00*/  LOP3.LUT P4, RZ, R90, 0x1, RZ, 0xc0, !PT ;  /* 0x000000015aff7812 */ /* 0x000fe2000788c0ff */
[----:B------:R-:W-:Y:S01]  /*1f10*/  IMAD.MOV R105, RZ, RZ, -R89 ;  /* 0x000000ffff697224 */ /* 0x000fe200078e0a59 */
[----:B------:R-:W-:Y:S01]  /*1f20*/  LOP3.LUT R92, R92, 0x3, RZ, 0xc0, !PT ;  /* 0x000000035c5c7812 */ /* 0x000fe200078ec0ff */
[----:B------:R-:W-:Y:S01]  /*1f30*/  IMAD.IADD R89, R86, 0x1, R85 ;  /* 0x0000000156597824 */ /* 0x000fe200078e0255 */
[----:B------:R-:W-:Y:S01]  /*1f40*/  LOP3.LUT R91, R101, 0x20, RZ, 0xfc, !PT ;  /* 0x00000020655b7812 */ /* 0x000fe200078efcff */
[----:B------:R-:W-:Y:S01]  /*1f50*/  IMAD R86, R69, R105, R106 ;  /* 0x0000006945567224 */ /* 0x000fe200078e026a */
[----:B------:R1:W-:Y:S01]  /*1f60*/  LDGSTS.E [R110+0x6800], [R54.64], P3 ;  /* 0x06800000366e7fae */ /* 0x0003e20009921844 */
[----:B------:R-:W-:Y:S01]  /*1f70*/  IMAD.HI.U32 R85, R95, R108, RZ ;  /* 0x0000006c5f557227 */ /* 0x000fe200078e00ff */
[----:B------:R-:W-:-:S02]  /*1f80*/  ISETP.GE.U32.AND P3, PT, R0, 0x7fffffa1, PT ;  /* 0x7fffffa10000780c */ /* 0x000fc40003f66070 */
[----:B------:R-:W-:Y:S01]  /*1f90*/  LOP3.LUT R105, R101, 0x18, RZ, 0xfc, !PT ;  /* 0x0000001865697812 */ /* 0x000fe200078efcff */
[----:B------:R-:W-:Y:S01]  /*1fa0*/  IMAD.MOV R85, RZ, RZ, -R85 ;  /* 0x000000ffff557224 */ /* 0x000fe200078e0a55 */
[----:B------:R-:W-:Y:S01]  /*1fb0*/  IADD3 R77, R92, R77, R78 ;  /* 0x0000004d5c4d7210 */ /* 0x000fe20007ffe04e */
[----:B------:R1:W-:Y:S01]  /*1fc0*/  LDGSTS.E [R110+0x7800], [R62.64], P4 ;  /* 0x078000003e6e7fae */ /* 0x0003e2000a121844 */
[C---:B------:R-:W-:Y:S01]  /*1fd0*/  ISETP.GT.U32.AND P4, PT, R69.reuse, R86, PT ;  /* 0x000000564500720c */ /* 0x040fe20003f84070 */
[----:B------:R-:W-:Y:S01]  /*1fe0*/  IMAD.IADD R90, R88, 0x1, R87 ;  /* 0x00000001585a7824 */ /* 0x000fe200078e0257 */
[----:B------:R-:W-:Y:S01]  /*1ff0*/  SEL R87, RZ, 0x1, P3 ;  /* 0x00000001ff577807 */ /* 0x000fe20001800000 */
[----:B------:R-:W-:Y:S01]  /*2000*/  IMAD R88, R69, R85, R108 ;  /* 0x0000005545587224 */ /* 0x000fe200078e026c */
[----:B------:R1:W-:Y:S01]  /*2010*/  LDGSTS.E [R109+0xc00], [R8.64], !P6 ;  /* 0x00c00000086d7fae */ /* 0x0003e2000f121844 */
[----:B------:R-:W-:Y:S01]  /*2020*/  IMAD.HI.U32 R85, R95, R94, RZ ;  /* 0x0000005e5f557227 */ /* 0x000fe200078e00ff */
[----:B------:R-:W-:-:S02]  /*2030*/  IABS R104, R105 ;  /* 0x0000006900687213 */ /* 0x000fc40000000000 */
[----:B------:R-:W-:Y:S01]  /*2040*/  ISETP.GT.U32.AND P6, PT, R69, R88, PT ;  /* 0x000000584500720c */ /* 0x000fe20003fc4070 */
[----:B------:R-:W-:Y:S01]  /*2050*/  IMAD.MOV R85, RZ, RZ, -R85 ;  /* 0x000000ffff557224 */ /* 0x000fe200078e0a55 */
[----:B------:R-:W-:Y:S01]  /*2060*/  LOP3.LUT R90, R90, 0x3, RZ, 0xc0, !PT ;  /* 0x000000035a5a7812 */ /* 0x000fe200078ec0ff */
[----:B------:R-:W-:Y:S01]  /*2070*/  IMAD.IADD R96, R87, 0x1, R96 ;  /* 0x0000000157607824 */ /* 0x000fe200078e0260 */
[----:B------:R1:W-:Y:S01]  /*2080*/  LDGSTS.E [R109+0x1c00], [R16.64], !P5 ;  /* 0x01c00000106d7fae */ /* 0x0003e2000e921844 */
[----:B------:R-:W-:Y:S01]  /*2090*/  @!P4 IMAD.IADD R86, R86, 0x1, -R69 ;  /* 0x000000015656c824 */ /* 0x000fe200078e0a45 */
[----:B------:R-:W-:Y:S01]  /*20a0*/  IADD3 R90, R90, R74, R73 ;  /* 0x0000004a5a5a7210 */ /* 0x000fe20007ffe049 */
[----:B------:R-:W-:Y:S01]  /*20b0*/  IMAD.HI.U32 R87, R95, R104, RZ ;  /* 0x000000685f577227 */ /* 0x000fe200078e00ff */
[----:B------:R-:W-:Y:S01]  /*20c0*/  LOP3.LUT R89, R89, 0x3, RZ, 0xc0, !PT ;  /* 0x0000000359597812 */ /* 0x000fe200078ec0ff */
[----:B------:R1:W-:Y:S01]  /*20d0*/  LDGSTS.E [R109+0x2c00], [R24.64], !P0 ;  /* 0x02c00000186d7fae */ /* 0x0003e2000c121844 */
[C---:B------:R-:W-:Y:S01]  /*20e0*/  ISETP.GT.U32.AND P4, PT, R69.reuse, R86, PT ;  /* 0x000000564500720c */ /* 0x040fe20003f84070 */
[----:B------:R-:W-:Y:S01]  /*20f0*/  IMAD R74, R69, R85, R94 ;  /* 0x00000055454a7224 */ /* 0x000fe200078e025e */
[----:B------:R-:W-:Y:S01]  /*2100*/  IABS R78, R91 ;  /* 0x0000005b004e7213 */ /* 0x000fe20000000000 */
[----:B------:R-:W-:Y:S01]  /*2110*/  IMAD.MOV R87, RZ, RZ, -R87 ;  /* 0x000000ffff577224 */ /* 0x000fe200078e0a57 */
[----:B------:R-:W-:Y:S01]  /*2120*/  IADD3 R89, R89, R71, R70 ;  /* 0x0000004759597210 */ /* 0x000fe20007ffe046 */
[--C-:B------:R-:W-:Y:S01]  /*2130*/  @!P6 IMAD.IADD R88, R88, 0x1, -R69.reuse ;  /* 0x000000015858e824 */ /* 0x100fe200078e0a45 */
[C---:B------:R-:W-:Y:S01]  /*2140*/  ISETP.GT.U32.AND P5, PT, R69.reuse, R74, PT ;  /* 0x0000004a4500720c */ /* 0x040fe20003fa4070 */
[----:B------:R-:W-:Y:S01]  /*2150*/  IMAD R76, R69, R87, R104 ;  /* 0x00000057454c7224 */ /* 0x000fe200078e0268 */
[----:B------:R-:W-:Y:S01]  /*2160*/  LOP3.LUT R93, R93, 0x3, RZ, 0xc0, !PT ;  /* 0x000000035d5d7812 */ /* 0x000fe200078ec0ff */
[----:B------:R-:W-:Y:S01]  /*2170*/  IMAD.HI.U32 R70, R95, R78, RZ ;  /* 0x0000004e5f467227 */ /* 0x000fe200078e00ff */
[----:B------:R-:W-:Y:S01]  /*2180*/  ISETP.GT.U32.AND P6, PT, R69, R88, PT ;  /* 0x000000584500720c */ /* 0x000fe20003fc4070 */
[----:B------:R1:W-:Y:S01]  /*2190*/  LDGSTS.E [R109+0x3c00], [R32.64], !P1 ;  /* 0x03c00000206d7fae */ /* 0x0003e2000c921844 */
[C---:B------:R-:W-:Y:S01]  /*21a0*/  LOP3.LUT R87, R101.reuse, 0x28, RZ, 0xfc, !PT ;  /* 0x0000002865577812 */ /* 0x040fe200078efcff */
[--C-:B------:R-:W-:Y:S01]  /*21b0*/  @!P4 IMAD.IADD R86, R86, 0x1, -R69.reuse ;  /* 0x000000015656c824 */ /* 0x100fe200078e0a45 */
[----:B------:R-:W-:Y:S01]  /*21c0*/  ISETP.GE.AND P4, PT, R101, RZ, PT ;  /* 0x000000ff6500720c */ /* 0x000fe20003f86270 */
[----:B------:R-:W-:Y:S01]  /*21d0*/  IMAD.MOV R70, RZ, RZ, -R70 ;  /* 0x000000ffff467224 */ /* 0x000fe200078e0a46 */
[----:B------:R-:W-:Y:S01]  /*21e0*/  IADD3 R79, R93, R79, R80 ;  /* 0x0000004f5d4f7210 */ /* 0x000fe20007ffe050 */
[----:B------:R-:W-:Y:S01]  /*21f0*/  IMAD.MOV.U32 R73, RZ, RZ, R86 ;  /* 0x000000ffff497224 */ /* 0x000fe200078e0056 */
[----:B------:R-:W-:Y:S01]  /*2200*/  IABS R80, R87 ;  /* 0x0000005700507213 */ /* 0x000fe20000000000 */
[--C-:B------:R-:W-:Y:S01]  /*2210*/  @!P5 IMAD.IADD R74, R74, 0x1, -R69.reuse ;  /* 0x000000014a4ad824 */ /* 0x100fe200078e0a45 */
[----:B------:R-:W-:Y:S01]  /*2220*/  LOP3.LUT R97, R97, 0x3, RZ, 0xc0, !PT ;  /* 0x0000000361617812 */ /* 0x000fe200078ec0ff */
[----:B------:R-:W-:Y:S01]  /*2230*/  IMAD R70, R69, R70, R78 ;  /* 0x0000004645467224 */ /* 0x000fe200078e024e */
[----:B------:R-:W-:Y:S01]  /*2240*/  LOP3.LUT R78, R77, 0xf, RZ, 0xc0, !PT ;  /* 0x0000000f4d4e7812 */ /* 0x000fe200078ec0ff */
[----:B------:R-:W-:Y:S01]  /*2250*/  @!P6 IMAD.IADD R88, R88, 0x1, -R69 ;  /* 0x000000015858e824 */ /* 0x000fe200078e0a45 */
[----:B------:R-:W-:Y:S01]  /*2260*/  ISETP.GE.AND P6, PT, R107, RZ, PT ;  /* 0x000000ff6b00720c */ /* 0x000fe20003fc6270 */
[----:B------:R-:W-:Y:S01]  /*2270*/  IMAD.HI.U32 R71, R95, R80, RZ ;  /* 0x000000505f477227 */ /* 0x000fe200078e00ff */
[----:B------:R-:W-:-:S02]  /*2280*/  ISETP.GT.U32.AND P5, PT, R69, R74, PT ;  /* 0x0000004a4500720c */ /* 0x000fc40003fa4070 */
[----:B------:R-:W-:Y:S01]  /*2290*/  LOP3.LUT R92, R101, 0x30, RZ, 0xfc, !PT ;  /* 0x00000030655c7812 */ /* 0x000fe200078efcff */
[----:B------:R-:W-:Y:S01]  /*22a0*/  @!P4 IMAD.MOV R73, RZ, RZ, -R73 ;  /* 0x000000ffff49c224 */ /* 0x000fe200078e0a49 */
[----:B------:R-:W-:Y:S01]  /*22b0*/  ISETP.GT.U32.AND P4, PT, R69, R76, PT ;  /* 0x0000004c4500720c */ /* 0x000fe20003f84070 */
[----:B------:R-:W-:Y:S01]  /*22c0*/  IMAD.MOV R71, RZ, RZ, -R71 ;  /* 0x000000ffff477224 */ /* 0x000fe200078e0a47 */
[----:B------:R-:W-:Y:S01]  /*22d0*/  IADD3 R81, R97, R82, R81 ;  /* 0x0000005261517210 */ /* 0x000fe20007ffe051 */
[----:B------:R-:W-:Y:S01]  /*22e0*/  IMAD R85, R75, 0x10, R78 ;  /* 0x000000104b557824 */ /* 0x000fe200078e024e */
[----:B------:R-:W-:Y:S01]  /*22f0*/  IABS R82, R92 ;  /* 0x0000005c00527213 */ /* 0x000fe20000000000 */
[C---:B------:R-:W-:Y:S01]  /*2300*/  IMAD R78, R69.reuse, R71, R80 ;  /* 0x00000047454e7224 */ /* 0x040fe200078e0250 */
[----:B------:R-:W-:Y:S01]  /*2310*/  LOP3.LUT R96, R96, 0x3, RZ, 0xc0, !PT ;  /* 0x0000000360607812 */ /* 0x000fe200078ec0ff */
[----:B------:R-:W-:Y:S01]  /*2320*/  @!P6 IMAD.MOV R88, RZ, RZ, -R88 ;  /* 0x000000ffff58e224 */ /* 0x000fe200078e0a58 */
[----:B------:R-:W-:Y:S01]  /*2330*/  ISETP.GT.U32.AND P6, PT, R69, R70, PT ;  /* 0x000000464500720c */ /* 0x000fe20003fc4070 */
[----:B------:R-:W-:Y:S01]  /*2340*/  @!P5 IMAD.IADD R74, R74, 0x1, -R69 ;  /* 0x000000014a4ad824 */ /* 0x000fe200078e0a45 */
[----:B------:R-:W-:Y:S01]  /*2350*/  ISETP.GE.AND P5, PT, R103, RZ, PT ;  /* 0x000000ff6700720c */ /* 0x000fe20003fa6270 */
[----:B------:R-:W-:Y:S01]  /*2360*/  IMAD.HI.U32 R71, R95, R82, RZ ;  /* 0x000000525f477227 */ /* 0x000fe200078e00ff */
[----:B------:R-:W-:-:S02]  /*2370*/  LOP3.LUT R93, R101, 0x38, RZ, 0xfc, !PT ;  /* 0x00000038655d7812 */ /* 0x000fc400078efcff */
[----:B------:R-:W-:Y:S01]  /*2380*/  IADD3 R83, R96, R83, R84 ;  /* 0x0000005360537210 */ /* 0x000fe20007ffe054 */
[----:B------:R-:W-:Y:S01]  /*2390*/  @!P4 IMAD.IADD R76, R76, 0x1, -R69 ;  /* 0x000000014c4cc824 */ /* 0x000fe200078e0a45 */
[----:B------:R-:W-:Y:S01]  /*23a0*/  IABS R84, R93 ;  /* 0x0000005d00547213 */ /* 0x000fe20000000000 */
[----:B------:R-:W-:Y:S01]  /*23b0*/  IMAD.MOV R71, RZ, RZ, -R71 ;  /* 0x000000ffff477224 */ /* 0x000fe200078e0a47 */
[----:B------:R-:W-:Y:S01]  /*23c0*/  LOP3.LUT R102, R102, 0x3, RZ, 0xc0, !PT ;  /* 0x0000000366667812 */ /* 0x000fe200078ec0ff */
[----:B------:R-:W-:Y:S01]  /*23d0*/  IMAD.SHL.U32 R90, R90, 0x100, RZ ;  /* 0x000001005a5a7824 */ /* 0x000fe200078e00ff */
[C---:B------:R-:W-:Y:S01]  /*23e0*/  ISETP.GT.U32.AND P4, PT, R69.reuse, R76, PT ;  /* 0x0000004c4500720c */ /* 0x040fe20003f84070 */
[----:B------:R-:W-:Y:S01]  /*23f0*/  @!P6 IMAD.IADD R70, R70, 0x1, -R69 ;  /* 0x000000014646e824 */ /* 0x000fe200078e0a45 */
[----:B------:R-:W-:Y:S01]  /*2400*/  IADD3 R98, R102, R99, R98 ;  /* 0x0000006366627210 */ /* 0x000fe20007ffe062 */
[----:B------:R-:W-:Y:S01]  /*2410*/  @!P5 IMAD.MOV R74, RZ, RZ, -R74 ;  /* 0x000000ffff4ad224 */ /* 0x000fe200078e0a4a */
[C---:B------:R-:W-:Y:S01]  /*2420*/  ISETP.GT.U32.AND P5, PT, R69.reuse, R78, PT ;  /* 0x0000004e4500720c */ /* 0x040fe20003fa4070 */
[C---:B------:R-:W-:Y:S01]  /*2430*/  IMAD R80, R69.reuse, R71, R82 ;  /* 0x0000004745507224 */ /* 0x040fe200078e0252 */
[----:B------:R-:W-:Y:S01]  /*2440*/  ISETP.GT.U32.AND P6, PT, R69, R70, PT ;  /* 0x000000464500720c */ /* 0x000fe20003fc4070 */
[----:B------:R-:W-:Y:S01]  /*2450*/  IMAD.HI.U32 R71, R95, R84, RZ ;  /* 0x000000545f477227 */ /* 0x000fe200078e00ff */
[----:B------:R-:W-:-:S02]  /*2460*/  LOP3.LUT R82, R83, 0xf, RZ, 0xc0, !PT ;  /* 0x0000000f53527812 */ /* 0x000fc400078ec0ff */
[----:B------:R-:W-:Y:S01]  /*2470*/  LOP3.LUT R83, R101, 0x50, RZ, 0xfc, !PT ;  /* 0x0000005065537812 */ /* 0x000fe200078efcff */
[----:B------:R-:W-:Y:S01]  /*2480*/  IMAD.MOV R71, RZ, RZ, -R71 ;  /* 0x000000ffff477224 */ /* 0x000fe200078e0a47 */
[----:B------:R-:W-:Y:S01]  /*2490*/  LOP3.LUT R106, R85, 0xff, RZ, 0xc0, !PT ;  /* 0x000000ff556a7812 */ /* 0x000fe200078ec0ff */
[--C-:B------:R-:W-:Y:S01]  /*24a0*/  @!P4 IMAD.IADD R76, R76, 0x1, -R69.reuse ;  /* 0x000000014c4cc824 */ /* 0x100fe200078e0a45 */
[----:B------:R-:W-:Y:S01]  /*24b0*/  ISETP.GE.AND P4, PT, R105, RZ, PT ;  /* 0x000000ff6900720c */ /* 0x000fe20003f86270 */
[----:B------:R-:W-:Y:S01]  /*24c0*/  IMAD R79, R79, 0x10, R82 ;  /* 0x000000104f4f7824 */ /* 0x000fe200078e0252 */
[----:B------:R-:W-:Y:S01]  /*24d0*/  LOP3.LUT R82, R90, 0xf00, RZ, 0xe2, !PT ;  /* 0x00000f005a527812 */ /* 0x000fe200078ee2ff */
[--C-:B------:R-:W-:Y:S01]  /*24e0*/  @!P5 IMAD.IADD R78, R78, 0x1, -R69.reuse ;  /* 0x000000014e4ed824 */ /* 0x100fe200078e0a45 */
[----:B------:R-:W-:Y:S01]  /*24f0*/  IABS R90, R83 ;  /* 0x00000053005a7213 */ /* 0x000fe20000000000 */
[--C-:B------:R-:W-:Y:S01]  /*2500*/  @!P6 IMAD.IADD R70, R70, 0x1, -R69.reuse ;  /* 0x000000014646e824 */ /* 0x100fe200078e0a45 */
[----:B------:R-:W-:Y:S01]  /*2510*/  ISETP.GT.U32.AND P6, PT, R69, R80, PT ;  /* 0x000000504500720c */ /* 0x000fe20003fc4070 */
[----:B------:R-:W-:Y:S01]  /*2520*/  IMAD R89, R89, 0x1000, R82 ;  /* 0x0000100059597824 */ /* 0x000fe200078e0252 */
[C---:B------:R-:W-:Y:S01]  /*2530*/  ISETP.GT.U32.AND P5, PT, R69.reuse, R78, PT ;  /* 0x0000004e4500720c */ /* 0x040fe20003fa4070 */
[----:B------:R-:W-:Y:S01]  /*2540*/  IMAD R82, R69, R71, R84 ;  /* 0x0000004745527224 */ /* 0x000fe200078e0254 */
[----:B------:R-:W-:Y:S01]  /*2550*/  LOP3.LUT R104, R79, 0xff, RZ, 0xc0, !PT ;  /* 0x000000ff4f687812 */ /* 0x000fe200078ec0ff */
[----:B------:R-:W-:Y:S01]  /*2560*/  IMAD.SHL.U32 R71, R81, 0x100, RZ ;  /* 0x0000010051477824 */ /* 0x000fe200078e00ff */
[----:B------:R-:W-:Y:S01]  /*2570*/  LOP3.LUT R81, R101, 0x48, RZ, 0xfc, !PT ;  /* 0x0000004865517812 */ /* 0x000fe200078efcff */
[----:B------:R-:W-:Y:S01]  /*2580*/  @!P4 IMAD.MOV R76, RZ, RZ, -R76 ;  /* 0x000000ffff4cc224 */ /* 0x000fe200078e0a4c */
[----:B------:R-:W-:Y:S01]  /*2590*/  ISETP.GE.AND P4, PT, R91, RZ, PT ;  /* 0x000000ff5b00720c */ /* 0x000fe20003f86270 */
[----:B------:R-:W-:Y:S01]  /*25a0*/  IMAD.IADD R106, R89, 0x1, R106 ;  /* 0x00000001596a7824 */ /* 0x000fe200078e026a */
[----:B------:R-:W-:Y:S01]  /*25b0*/  LOP3.LUT R91, R101, 0x40, RZ, 0xfc, !PT ;  /* 0x00000040655b7812 */ /* 0x000fe200078efcff */
[----:B------:R-:W-:Y:S01]  /*25c0*/  IMAD.SHL.U32 R107, R67, 0x20, RZ ;  /* 0x00000020436b7824 */ /* 0x000fe200078e00ff */
[----:B------:R-:W-:Y:S01]  /*25d0*/  LOP3.LUT R71, R71, 0xf00, RZ, 0xe2, !PT ;  /* 0x00000f0047477812 */ /* 0x000fe200078ee2ff */
[--C-:B------:R-:W-:Y:S01]  /*25e0*/  @!P6 IMAD.IADD R80, R80, 0x1, -R69.reuse ;  /* 0x000000015050e824 */ /* 0x100fe200078e0a45 */
[----:B------:R-:W-:Y:S01]  /*25f0*/  IABS R86, R91 ;  /* 0x0000005b00567213 */ /* 0x000fe20000000000 */
[----:B------:R-:W-:Y:S01]  /*2600*/  @!P5 IMAD.IADD R78, R78, 0x1, -R69 ;  /* 0x000000014e4ed824 */ /* 0x000fe200078e0a45 */
[C---:B------:R-:W-:Y:S01]  /*2610*/  ISETP.GT.U32.AND P5, PT, R69.reuse, R82, PT ;  /* 0x000000524500720c */ /* 0x040fe20003fa4070 */
[----:B------:R-:W-:Y:S01]  /*2620*/  IMAD R77, R98, 0x1000, R71 ;  /* 0x00001000624d7824 */ /* 0x000fe200078e0247 */
[----:B------:R-:W-:Y:S01]  /*2630*/  ISETP.GT.U32.AND P6, PT, R69, R80, PT ;  /* 0x000000504500720c */ /* 0x000fe20003fc4070 */
[----:B------:R-:W-:-:S04]  /*2640*/  IMAD.HI.U32 R75, R95, R86, RZ ;  /* 0x000000565f4b7227 */ /* 0x000fc800078e00ff */
[----:B------:R-:W-:Y:S01]  /*2650*/  @!P4 IMAD.MOV R70, RZ, RZ, -R70 ;  /* 0x000000ffff46c224 */ /* 0x000fe200078e0a46 */
[----:B------:R-:W-:Y:S01]  /*2660*/  ISETP.GE.AND P4, PT, R87, RZ, PT ;  /* 0x000000ff5700720c */ /* 0x000fe20003f86270 */
[----:B------:R-:W-:Y:S01]  /*2670*/  IMAD.MOV R75, RZ, RZ, -R75 ;  /* 0x000000ffff4b7224 */ /* 0x000fe200078e0a4b */
[----:B------:R-:W-:Y:S01]  /*2680*/  LOP3.LUT R87, R101, 0x58, RZ, 0xfc, !PT ;  /* 0x0000005865577812 */ /* 0x000fe200078efcff */
[----:B------:R-:W-:Y:S02]  /*2690*/  IMAD.IADD R77, R77, 0x1, R104 ;  /* 0x000000014d4d7824 */ /* 0x000fe400078e0268 */
[----:B------:R-:W-:Y:S01]  /*26a0*/  IMAD R84, R69, R75, R86 ;  /* 0x0000004b45547224 */ /* 0x000fe200078e0256 */
[----:B------:R-:W-:Y:S01]  /*26b0*/  IABS R86, R81 ;  /* 0x0000005100567213 */ /* 0x000fe20000000000 */
[--C-:B------:R-:W-:Y:S01]  /*26c0*/  @!P5 IMAD.IADD R82, R82, 0x1, -R69.reuse ;  /* 0x000000015252d824 */ /* 0x100fe200078e0a45 */
[----:B------:R-:W-:Y:S01]  /*26d0*/  ISETP.GE.AND P5, PT, R93, RZ, PT ;  /* 0x000000ff5d00720c */ /* 0x000fe20003fa6270 */
[----:B------:R-:W-:Y:S01]  /*26e0*/  @!P6 IMAD.IADD R80, R80, 0x1, -R69 ;  /* 0x000000015050e824 */ /* 0x000fe200078e0a45 */
[----:B------:R-:W-:Y:S01]  /*26f0*/  ISETP.GE.AND P6, PT, R92, RZ, PT ;  /* 0x000000ff5c00720c */ /* 0x000fe20003fc6270 */
[----:B------:R-:W-:Y:S01]  /*2700*/  IMAD.HI.U32 R71, R95, R86, RZ ;  /* 0x000000565f477227 */ /* 0x000fe200078e00ff */
[----:B------:R-:W-:-:S02]  /*2710*/  IABS R92, R87 ;  /* 0x00000057005c7213 */ /* 0x000fc40000000000 */
[----:B------:R-:W-:Y:S01]  /*2720*/  LOP3.LUT R93, R101, 0x70, RZ, 0xfc, !PT ;  /* 0x00000070655d7812 */ /* 0x000fe200078efcff */
[----:B------:R-:W-:Y:S01]  /*2730*/  @!P4 IMAD.MOV R78, RZ, RZ, -R78 ;  /* 0x000000ffff4ec224 */ /* 0x000fe200078e0a4e */
[----:B------:R-:W-:Y:S01]  /*2740*/  ISETP.GT.U32.AND P4, PT, R69, R84, PT ;  /* 0x000000544500720c */ /* 0x000fe20003f84070 */
[----:B------:R-:W-:Y:S01]  /*2750*/  IMAD.MOV R71, RZ, RZ, -R71 ;  /* 0x000000ffff477224 */ /* 0x000fe200078e0a47 */
[----:B------:R-:W-:Y:S01]  /*2760*/  IABS R98, R93 ;  /* 0x0000005d00627213 */ /* 0x000fe20000000000 */
[----:B------:R-:W-:-:S04]  /*2770*/  IMAD.HI.U32 R75, R95, R90, RZ ;  /* 0x0000005a5f4b7227 */ /* 0x000fc800078e00ff */
[----:B------:R-:W-:Y:S02]  /*2780*/  IMAD R86, R69, R71, R86 ;  /* 0x0000004745567224 */ /* 0x000fe400078e0256 */
[----:B------:R-:W-:-:S04]  /*2790*/  IMAD.HI.U32 R71, R95, R92, RZ ;  /* 0x0000005c5f477227 */ /* 0x000fc800078e00ff */
[----:B------:R-:W-:Y:S01]  /*27a0*/  @!P4 IMAD.IADD R84, R84, 0x1, -R69 ;  /* 0x000000015454c824 */ /* 0x000fe200078e0a45 */
[C---:B------:R-:W-:Y:S01]  /*27b0*/  ISETP.GT.U32.AND P4, PT, R69.reuse, R82, PT ;  /* 0x000000524500720c */ /* 0x040fe20003f84070 */
[----:B------:R-:W-:Y:S02]  /*27c0*/  IMAD.MOV R71, RZ, RZ, -R71 ;  /* 0x000000ffff477224 */ /* 0x000fe400078e0a47 */
[----:B------:R-:W-:Y:S01]  /*27d0*/  IMAD.MOV R75, RZ, RZ, -R75 ;  /* 0x000000ffff4b7224 */ /* 0x000fe200078e0a4b */
[----:B------:R-:W-:Y:S01]  /*27e0*/  ISETP.GT.U32.AND P0, PT, R69, R84, PT ;  /* 0x000000544500720c */ /* 0x000fe20003f04070 */
[----:B------:R-:W-:Y:S01]  /*27f0*/  @!P6 IMAD.MOV R80, RZ, RZ, -R80 ;  /* 0x000000ffff50e224 */ /* 0x000fe200078e0a50 */
[----:B------:R-:W-:Y:S01]  /*2800*/  ISETP.GE.AND P6, PT, R91, RZ, PT ;  /* 0x000000ff5b00720c */ /* 0x000fe20003fc6270 */
[----:B------:R-:W-:Y:S01]  /*2810*/  IMAD R92, R69, R71, R92 ;  /* 0x00000047455c7224 */ /* 0x000fe200078e025c */
[----:B------:R-:W-:Y:S01]  /*2820*/  LOP3.LUT R91, R101, 0x60, RZ, 0xfc, !PT ;  /* 0x00000060655b7812 */ /* 0x000fe200078efcff */
[----:B------:R-:W-:Y:S01]  /*2830*/  IMAD R90, R69, R75, R90 ;  /* 0x0000004b455a7224 */ /* 0x000fe200078e025a */
[----:B------:R-:W-:Y:S01]  /*2840*/  SHF.R.U32.HI R75, RZ, 0xc, R72 ;  /* 0x0000000cff4b7819 */ /* 0x000fe20000011648 */
[----:B------:R-:W-:Y:S01]  /*2850*/  IMAD.WIDE R2, R107, 0x4, R2 ;  /* 0x000000046b027825 */ /* 0x000fe200078e0202 */
[----:B------:R-:W-:-:S03]  /*2860*/  IABS R94, R91 ;  /* 0x0000005b005e7213 */ /* 0x000fc60000000000 */
[--C-:B------:R-:W-:Y:S01]  /*2870*/  @!P4 IMAD.IADD R82, R82, 0x1, -R69.reuse ;  /* 0x000000015252c824 */ /* 0x100fe200078e0a45 */
[C---:B------:R-:W-:Y:S01]  /*2880*/  ISETP.GT.U32.AND P4, PT, R69.reuse, R86, PT ;  /* 0x000000564500720c */ /* 0x040fe20003f84070 */
[----:B------:R-:W-:Y:S01]  /*2890*/  @!P0 IMAD.IADD R84, R84, 0x1, -R69 ;  /* 0x0000000154548824 */ /* 0x000fe200078e0a45 */
[----:B------:R-:W-:Y:S01]  /*28a0*/  ISETP.GT.U32.AND P0, PT, R69, R90, PT ;  /* 0x0000005a4500720c */ /* 0x000fe20003f04070 */
[----:B------:R-:W-:-:S04]  /*28b0*/  IMAD.HI.U32 R71, R95, R94, RZ ;  /* 0x0000005e5f477227 */ /* 0x000fc800078e00ff */
[----:B------:R-:W-:Y:S01]  /*28c0*/  @!P6 IMAD.MOV R84, RZ, RZ, -R84 ;  /* 0x000000ffff54e224 */ /* 0x000fe200078e0a54 */
[----:B------:R-:W-:Y:S01]  /*28d0*/  ISETP.GE.AND P6, PT, R81, RZ, PT ;  /* 0x000000ff5100720c */ /* 0x000fe20003fc6270 */
[----:B------:R-:W-:Y:S01]  /*28e0*/  IMAD.MOV R71, RZ, RZ, -R71 ;  /* 0x000000ffff477224 */ /* 0x000fe200078e0a47 */
[C---:B------:R-:W-:Y:S01]  /*28f0*/  LOP3.LUT R81, R101.reuse, 0x68, RZ, 0xfc, !PT ;  /* 0x0000006865517812 */ /* 0x040fe200078efcff */
[----:B------:R-:W-:Y:S01]  /*2900*/  @!P5 IMAD.MOV R82, RZ, RZ, -R82 ;  /* 0x000000ffff52d224 */ /* 0x000fe200078e0a52 */
[----:B------:R-:W-:Y:S01]  /*2910*/  LOP3.LUT R101, R101, 0x78, RZ, 0xfc, !PT ;  /* 0x0000007865657812 */ /* 0x000fe200078efcff */
[--C-:B------:R-:W-:Y:S01]  /*2920*/  @!P4 IMAD.IADD R86, R86, 0x1, -R69.reuse ;  /* 0x000000015656c824 */ /* 0x100fe200078e0a45 */
[C---:B------:R-:W-:Y:S01]  /*2930*/  ISETP.GT.U32.AND P4, PT, R69.reuse, R92, PT ;  /* 0x0000005c4500720c */ /* 0x040fe20003f84070 */
[C---:B------:R-:W-:Y:S01]  /*2940*/  IMAD R94, R69.reuse, R71, R94 ;  /* 0x00000047455e7224 */ /* 0x040fe200078e025e */
[----:B------:R-:W-:Y:S01]  /*2950*/  IABS R96, R81 ;  /* 0x0000005100607213 */ /* 0x000fe20000000000 */
[----:B------:R-:W-:Y:S01]  /*2960*/  @!P0 IMAD.IADD R90, R90, 0x1, -R69 ;  /* 0x000000015a5a8824 */ /* 0x000fe200078e0a45 */
[----:B------:R-:W-:Y:S01]  /*2970*/  ISETP.GT.U32.AND P1, PT, R69, R86, PT ;  /* 0x000000564500720c */ /* 0x000fe20003f24070 */
[----:B---3--:R-:W-:Y:S01]  /*2980*/  IMAD.WIDE R10, R107, 0x4, R10 ;  /* 0x000000046b0a7825 */ /* 0x008fe200078e020a */
[----:B------:R-:W-:-:S02]  /*2990*/  LOP3.LUT P5, RZ, R75, 0x1, RZ, 0xc0, !PT ;  /* 0x000000014bff7812 */ /* 0x000fc400078ac0ff */
[----:B------:R-:W-:Y:S01]  /*29a0*/  ISETP.GT.U32.AND P0, PT, R69, R90, PT ;  /* 0x0000005a4500720c */ /* 0x000fe20003f04070 */
[----:B------:R-:W-:Y:S01]  /*29b0*/  IMAD.HI.U32 R71, R95, R96, RZ ;  /* 0x000000605f477227 */ /* 0x000fe200078e00ff */
[----:B------:R-:W-:-:S03]  /*29c0*/  IABS R102, R101 ;  /* 0x0000006500667213 */ /* 0x000fc60000000000 */
[----:B------:R-:W-:Y:S02]  /*29d0*/  @!P4 IMAD.IADD R92, R92, 0x1, -R69 ;  /* 0x000000015c5cc824 */ /* 0x000fe400078e0a45 */
[----:B------:R-:W-:Y:S02]  /*29e0*/  IMAD.MOV R71, RZ, RZ, -R71 ;  /* 0x000000ffff477224 */ /* 0x000fe400078e0a47 */
[----:B------:R-:W-:Y:S01]  /*29f0*/  @!P1 IMAD.IADD R86, R86, 0x1, -R69 ;  /* 0x0000000156569824 */ /* 0x000fe200078e0a45 */
[----:B------:R-:W-:Y:S01]  /*2a00*/  ISETP.GT.U32.AND P4, PT, R69, R92, PT ;  /* 0x0000005c4500720c */ /* 0x000fe20003f84070 */
[----:B------:R-:W-:Y:S01]  /*2a10*/  IMAD.HI.U32 R75, R95, R98, RZ ;  /* 0x000000625f4b7227 */ /* 0x000fe200078e00ff */
[C---:B------:R-:W-:Y:S01]  /*2a20*/  ISETP.GT.U32.AND P1, PT, R69.reuse, R94, PT ;  /* 0x0000005e4500720c */ /* 0x040fe20003f24070 */
[----:B------:R3:W-:Y:S02]  /*2a30*/  LDGSTS.E [R109+0x4c00], [R40.64], P5 ;  /* 0x04c00000286d7fae */ /* 0x0007e4000a921844 */
[----:B------:R-:W-:Y:S01]  /*2a40*/  IMAD R96, R69, R71, R96 ;  /* 0x0000004745607224 */ /* 0x000fe200078e0260 */
[--C-:B------:R-:W-:Y:S01]  /*2a50*/  SHF.R.U32.HI R71, RZ, 0x8, R72.reuse ;  /* 0x00000008ff477819 */ /* 0x100fe20000011648 */
[----:B------:R-:W-:Y:S01]  /*2a60*/  IMAD.MOV R75, RZ, RZ, -R75 ;  /* 0x000000ffff4b7224 */ /* 0x000fe200078e0a4b */
[----:B------:R-:W-:Y:S01]  /*2a70*/  SHF.R.U32.HI R72, RZ, 0x4, R72 ;  /* 0x00000004ff487819 */ /* 0x000fe20000011648 */
[----:B------:R-:W-:-:S04]  /*2a80*/  IMAD.HI.U32 R95, R95, R102, RZ ;  /* 0x000000665f5f7227 */ /* 0x000fc800078e00ff */
[--C-:B------:R-:W-:Y:S01]  /*2a90*/  @!P4 IMAD.IADD R92, R92, 0x1, -R69.reuse ;  /* 0x000000015c5cc824 */ /* 0x100fe200078e0a45 */
[----:B------:R-:W-:Y:S01]  /*2aa0*/  ISETP.GE.AND P4, PT, R87, RZ, PT ;  /* 0x000000ff5700720c */ /* 0x000fe20003f86270 */
[--C-:B------:R-:W-:Y:S01]  /*2ab0*/  @!P1 IMAD.IADD R94, R94, 0x1, -R69.reuse ;  /* 0x000000015e5e9824 */ /* 0x100fe200078e0a45 */
[----:B------:R-:W-:Y:S01]  /*2ac0*/  ISETP.GT.U32.AND P1, PT, R69, R96, PT ;  /* 0x000000604500720c */ /* 0x000fe20003f24070 */
[----:B------:R-:W-:Y:S01]  /*2ad0*/  @!P0 IMAD.IADD R90, R90, 0x1, -R69 ;  /* 0x000000015a5a8824 */ /* 0x000fe200078e0a45 */
[----:B------:R-:W-:Y:S01]  /*2ae0*/  ISETP.GE.AND P0, PT, R83, RZ, PT ;  /* 0x000000ff5300720c */ /* 0x000fe20003f06270 */
[C---:B------:R-:W-:Y:S01]  /*2af0*/  IMAD R98, R69.reuse, R75, R98 ;  /* 0x0000004b45627224 */ /* 0x040fe200078e0262 */
[C---:B------:R-:W-:Y:S01]  /*2b00*/  ISETP.GT.U32.AND P5, PT, R69.reuse, R94, PT ;  /* 0x0000005e4500720c */ /* 0x040fe20003fa4070 */
[----:B------:R-:W-:Y:S02]  /*2b10*/  IMAD.MOV R95, RZ, RZ, -R95 ;  /* 0x000000ffff5f7224 */ /* 0x000fe400078e0a5f */
[----:B------:R-:W-:Y:S01]  /*2b20*/  @!P6 IMAD.MOV R86, RZ, RZ, -R86 ;  /* 0x000000ffff56e224 */ /* 0x000fe200078e0a56 */
[C---:B------:R-:W-:Y:S01]  /*2b30*/  ISETP.GT.U32.AND P6, PT, R69.reuse, R98, PT ;  /* 0x000000624500720c */ /* 0x040fe20003fc4070 */
[----:B------:R-:W-:-:S02]  /*2b40*/  IMAD R102, R69, R95, R102 ;  /* 0x0000005f45667224 */ /* 0x000fc400078e0266 */
[----:B------:R-:W-:Y:S02]  /*2b50*/  @!P4 IMAD.MOV R92, RZ, RZ, -R92 ;  /* 0x000000ffff5cc224 */ /* 0x000fe400078e0a5c */
[--C-:B------:R-:W-:Y:S01]  /*2b60*/  @!P1 IMAD.IADD R96, R96, 0x1, -R69.reuse ;  /* 0x0000000160609824 */ /* 0x100fe200078e0a45 */
[----:B------:R-:W-:Y:S01]  /*2b70*/  ISETP.GT.U32.AND P4, PT, R69, R102, PT ;  /* 0x000000664500720c */ /* 0x000fe20003f84070 */
[----:B------:R-:W-:Y:S01]  /*2b80*/  @!P0 IMAD.MOV R90, RZ, RZ, -R90 ;  /* 0x000000ffff5a8224 */ /* 0x000fe200078e0a5a */
[----:B------:R-:W-:Y:S01]  /*2b90*/  LOP3.LUT P0, RZ, R71, 0x1, RZ, 0xc0, !PT ;  /* 0x0000000147ff7812 */ /* 0x000fe2000780c0ff */
[----:B------:R-:W-:Y:S01]  /*2ba0*/  @!P5 IMAD.IADD R94, R94, 0x1, -R69 ;  /* 0x000000015e5ed824 */ /* 0x000fe200078e0a45 */
[----:B------:R-:W-:Y:S01]  /*2bb0*/  ISETP.GT.U32.AND P1, PT, R69, R96, PT ;  /* 0x000000604500720c */ /* 0x000fe20003f24070 */
[----:B------:R-:W-:Y:S01]  /*2bc0*/  IMAD.WIDE R18, R107, 0x4, R18 ;  /* 0x000000046b127825 */ /* 0x000fe200078e0212 */
[----:B------:R-:W-:-:S03]  /*2bd0*/  ISETP.GE.AND P5, PT, R91, RZ, PT ;  /* 0x000000ff5b00720c */ /* 0x000fc60003fa6270 */
[----:B------:R-:W-:Y:S01]  /*2be0*/  @!P6 IMAD.IADD R98, R98, 0x1, -R69 ;  /* 0x000000016262e824 */ /* 0x000fe200078e0a45 */
[----:B------:R-:W-:Y:S01]  /*2bf0*/  ISETP.GE.AND P6, PT, R81, RZ, PT ;  /* 0x000000ff5100720c */ /* 0x000fe20003fc6270 */
[----:B----4-:R-:W-:-:S04]  /*2c00*/  IMAD.WIDE R26, R107, 0x4, R26 ;  /* 0x000000046b1a7825 */ /* 0x010fc800078e021a */
[--C-:B------:R-:W-:Y:S01]  /*2c10*/  @!P4 IMAD.IADD R102, R102, 0x1, -R69.reuse ;  /* 0x000000016666c824 */ /* 0x100fe200078e0a45 */
[----:B------:R4:W-:Y:S01]  /*2c20*/  LDGSTS.E [R109+0x5c00], [R48.64], P0 ;  /* 0x05c00000306d7fae */ /* 0x0009e20008121844 */
[C---:B------:R-:W-:Y:S01]  /*2c30*/  ISETP.GT.U32.AND P4, PT, R69.reuse, R98, PT ;  /* 0x000000624500720c */ /* 0x040fe20003f84070 */
[----:B------:R-:W-:Y:S01]  /*2c40*/  @!P1 IMAD.IADD R96, R96, 0x1, -R69 ;  /* 0x0000000160609824 */ /* 0x000fe200078e0a45 */
[----:B------:R-:W-:Y:S01]  /*2c50*/  LOP3.LUT P1, RZ, R72, 0x1, RZ, 0xc0, !PT ;  /* 0x0000000148ff7812 */ /* 0x000fe2000782c0ff */
[----:B------:R-:W-:Y:S01]  /*2c60*/  @!P5 IMAD.MOV R94, RZ, RZ, -R94 ;  /* 0x000000ffff5ed224 */ /* 0x000fe200078e0a5e */
[----:B------:R-:W-:Y:S01]  /*2c70*/  ISETP.GT.U32.AND P0, PT, R69, R102, PT ;  /* 0x000000664500720c */ /* 0x000fe20003f04070 */
[----:B-----5:R-:W-:Y:S01]  /*2c80*/  IMAD.WIDE R34, R107, 0x4, R34 ;  /* 0x000000046b227825 */ /* 0x020fe200078e0222 */
[----:B------:R-:W-:-:S03]  /*2c90*/  ISETP.GT.AND P5, PT, R237, 0x1f, PT ;  /* 0x0000001fed00780c */ /* 0x000fc60003fa4270 */
[----:B------:R-:W-:Y:S01]  /*2ca0*/  @!P6 IMAD.MOV R96, RZ, RZ, -R96 ;  /* 0x000000ffff60e224 */ /* 0x000fe200078e0a60 */
[----:B------:R-:W-:Y:S01]  /*2cb0*/  ISETP.GE.AND P6, PT, R93, RZ, PT ;  /* 0x000000ff5d00720c */ /* 0x000fe20003fc6270 */
[----:B------:R-:W-:Y:S01]  /*2cc0*/  IMAD.WIDE R42, R107, 0x4, R42 ;  /* 0x000000046b2a7825 */ /* 0x000fe200078e022a */
[----:B------:R-:W-:-:S03]  /*2cd0*/  SEL R71, RZ, 0x4, !P5 ;  /* 0x00000004ff477807 */ /* 0x000fc60006800000 */
[--C-:B------:R-:W-:Y:S01]  /*2ce0*/  @!P4 IMAD.IADD R98, R98, 0x1, -R69.reuse ;  /* 0x000000016262c824 */ /* 0x100fe200078e0a45 */
[----:B------:R-:W-:Y:S01]  /*2cf0*/  ISETP.GE.AND P4, PT, R113, c[0x0][0x180], PT ;  /* 0x0000600071007a0c */ /* 0x000fe20003f86270 */
[----:B------:R-:W-:Y:S01]  /*2d00*/  @!P0 IMAD.IADD R102, R102, 0x1, -R69 ;  /* 0x0000000166668824 */ /* 0x000fe200078e0a45 */
[----:B------:R-:W-:Y:S01]  /*2d10*/  ISETP.GE.AND P0, PT, R101, RZ, PT ;  /* 0x000000ff6500720c */ /* 0x000fe20003f06270 */
[----:B------:R5:W-:Y:S01]  /*2d20*/  LDGSTS.E [R109+0x6c00], [R56.64], P1 ;  /* 0x06c00000386d7fae */ /* 0x000be20008921844 */
[----:B------:R-:W-:Y:S01]  /*2d30*/  SEL R71, R71, RZ, !P4 ;  /* 0x000000ff47477207 */ /* 0x000fe20006000000 */
[----:B------:R-:W-:Y:S01]  /*2d40*/  IMAD.WIDE R50, R107, 0x4, R50 ;  /* 0x000000046b327825 */ /* 0x000fe200078e0232 */
[----:B------:R-:W-:Y:S01]  /*2d50*/  ISETP.GE.AND P4, PT, R113, R68, PT ;  /* 0x000000447100720c */ /* 0x000fe20003f86270 */
[----:B------:R1:W-:Y:S01]  /*2d60*/  LDGSTS.E [R109+0x7c00], [R64.64], !P2 ;  /* 0x07c00000406d7fae */ /* 0x0003e2000d121844 */
[----:B------:R-:W-:Y:S01]  /*2d70*/  LOP3.LUT R68, RZ, c[0x0][0x17c], RZ, 0x33, !PT ;  /* 0x00005f00ff447a12 */ /* 0x000fe200078e33ff */
[----:B------:R-:W-:Y:S01]  /*2d80*/  @!P6 IMAD.MOV R98, RZ, RZ, -R98 ;  /* 0x000000ffff62e224 */ /* 0x000fe200078e0a62 */
[----:B------:R-:W-:Y:S01]  /*2d90*/  ISETP.NE.AND P6, PT, RZ, c[0x0][0x17c], PT ;  /* 0x00005f00ff007a0c */ /* 0x000fe20003fc5270 */
[----:B------:R-:W0:Y:S01]  /*2da0*/  LDGDEPBAR ;  /* 0x00000000000079af */ /* 0x000e220000000000 */
[----:B------:R-:W-:-:S02]  /*2db0*/  PRMT R101, R77, 0x5410, R106 ;  /* 0x000054104d657816 */ /* 0x000fc4000000006a */
[C---:B------:R-:W-:Y:S01]  /*2dc0*/  SEL R232, R68.reuse, R73, !P6 ;  /* 0x0000004944e87207 */ /* 0x040fe20007000000 */
[----:B------:R-:W-:Y:S01]  /*2dd0*/  @!P0 IMAD.MOV R102, RZ, RZ, -R102 ;  /* 0x000000ffff668224 */ /* 0x000fe200078e0a66 */
[----:B------:R-:W-:Y:S02]  /*2de0*/  SEL R230, R68, R88, !P6 ;  /* 0x0000005844e67207 */ /* 0x000fe40007000000 */
[----:B------:R-:W-:Y:S01]  /*2df0*/  IADD3 R103, P0, R182, c[0x0][0x168], RZ ;  /* 0x00005a00b6677a10 */ /* 0x000fe20007f1e0ff */
[----:B------:R-:W-:Y:S01]  /*2e00*/  IMAD R232, R232, c[0x0][0x190], RZ ;  /* 0x00006400e8e87a24 */ /* 0x000fe200078e02ff */
[----:B------:R-:W-:Y:S01]  /*2e10*/  SEL R228, R68, R74, !P6 ;  /* 0x0000004a44e47207 */ /* 0x000fe20007000000 */
[----:B------:R-:W-:Y:S01]  /*2e20*/  IMAD R230, R230, c[0x0][0x190], RZ ;  /* 0x00006400e6e67a24 */ /* 0x000fe200078e02ff */
[C---:B------:R-:W-:Y:S02]  /*2e30*/  SEL R226, R68.reuse, R76, !P6 ;  /* 0x0000004c44e27207 */ /* 0x040fe40007000000 */
[----:B------:R-:W-:Y:S01]  /*2e40*/  SEL R204, R68, R98, !P6 ;  /* 0x0000006244cc7207 */ /* 0x000fe20007000000 */
[----:B------:R-:W-:Y:S01]  /*2e50*/  IMAD R228, R228, c[0x0][0x190], RZ ;  /* 0x00006400e4e47a24 */ /* 0x000fe200078e02ff */
[----:B------:R-:W-:Y:S01]  /*2e60*/  LEA.HI.X.SX32 R105, R183, c[0x0][0x16c], 0x2, P0 ;  /* 0x00005b00b7697a11 */ /* 0x000fe200000f16ff */
[----:B------:R-:W-:Y:S01]  /*2e70*/  IMAD R226, R226, c[0x0][0x190], RZ ;  /* 0x00006400e2e27a24 */ /* 0x000fe200078e02ff */
[----:B------:R-:W-:Y:S01]  /*2e80*/  SEL R224, R68, R70, !P6 ;  /* 0x0000004644e07207 */ /* 0x000fe20007000000 */
[----:B------:R-:W-:Y:S01]  /*2e90*/  IMAD R204, R204, c[0x0][0x190], RZ ;  /* 0x00006400cccc7a24 */ /* 0x000fe200078e02ff */
[----:B------:R-:W-:-:S02]  /*2ea0*/  SEL R206, R68, R96, !P6 ;  /* 0x0000006044ce7207 */ /* 0x000fc40007000000 */
[-C--:B------:R-:W-:Y:S01]  /*2eb0*/  LEA R98, P0, R232, R103.reuse, 0x2 ;  /* 0x00000067e8627211 */ /* 0x080fe200078010ff */
[----:B------:R-:W-:Y:S01]  /*2ec0*/  IMAD R224, R224, c[0x0][0x190], RZ ;  /* 0x00006400e0e07a24 */ /* 0x000fe200078e02ff */
[----:B------:R-:W-:Y:S01]  /*2ed0*/  SEL R222, R68, R78, !P6 ;  /* 0x0000004e44de7207 */ /* 0x000fe20007000000 */
[----:B------:R-:W-:Y:S01]  /*2ee0*/  IMAD R206, R206, c[0x0][0x190], RZ ;  /* 0x00006400cece7a24 */ /* 0x000fe200078e02ff */
[----:B------:R-:W-:Y:S02]  /*2ef0*/  LEA R96, P2, R230, R103, 0x2 ;  /* 0x00000067e6607211 */ /* 0x000fe400078410ff */
[----:B------:R-:W-:Y:S01]  /*2f00*/  SHF.R.U64 R69, R101, 0x1f, RZ ;  /* 0x0000001f65457819 */ /* 0x000fe200000012ff */
[----:B------:R-:W-:Y:S01]  /*2f10*/  IMAD R222, R222, c[0x0][0x190], RZ ;  /* 0x00006400dede7a24 */ /* 0x000fe200078e02ff */
[C---:B------:R-:W-:Y:S02]  /*2f20*/  SEL R220, R68.reuse, R80, !P6 ;  /* 0x0000005044dc7207 */ /* 0x040fe40007000000 */
[----:B------:R-:W-:-:S02]  /*2f30*/  SEL R218, R68, R82, !P6 ;  /* 0x0000005244da7207 */ /* 0x000fc40007000000 */
[----:B------:R-:W-:Y:S01]  /*2f40*/  SEL R216, R68, R84, !P6 ;  /* 0x0000005444d87207 */ /* 0x000fe20007000000 */
[----:B------:R-:W-:Y:S01]  /*2f50*/  IMAD R220, R220, c[0x0][0x190], RZ ;  /* 0x00006400dcdc7a24 */ /* 0x000fe200078e02ff */
        /* <DEDUP_REMOVED lines=10> */
[----:B------:R-:W-:Y:S01]  /*3000*/  LEA.HI.X.SX32 R99, R232, R105, 0x2, P0 ;  /* 0x00000069e8637211 */ /* 0x000fe200000f16ff */
[----:B------:R-:W-:Y:S01]  /*3010*/  IMAD R208, R208, c[0x0][0x190], RZ ;  /* 0x00006400d0d07a24 */ /* 0x000fe200078e02ff */
[----:B------:R-:W-:Y:S01]  /*3020*/  LEA R68, P0, R228, R103, 0x2 ;  /* 0x00000067e4447211 */ /* 0x000fe200078010ff */
[----:B------:R-:W-:Y:S01]  /*3030*/  IMAD R202, R202, c[0x0][0x190], RZ ;  /* 0x00006400caca7a24 */ /* 0x000fe200078e02ff */
[----:B------:R-:W-:-:S02]  /*3040*/  LEA.HI.X.SX32 R97, R230, R105, 0x2, P2 ;  /* 0x00000069e6617211 */ /* 0x000fc400010f16ff */
[----:B------:R-:W-:Y:S02]  /*3050*/  LEA R94, P2, R226, R103, 0x2 ;  /* 0x00000067e25e7211 */ /* 0x000fe400078410ff */
[----:B------:R-:W-:Y:S02]  /*3060*/  LOP3.LUT P6, RZ, R69, 0x1, RZ, 0xc0, !PT ;  /* 0x0000000145ff7812 */ /* 0x000fe400078cc0ff */
[----:B------:R-:W-:Y:S02]  /*3070*/  LEA.HI.X.SX32 R69, R228, R105, 0x2, P0 ;  /* 0x00000069e4457211 */ /* 0x000fe400000f16ff */
[----:B------:R-:W-:Y:S02]  /*3080*/  LEA R92, P0, R224, R103, 0x2 ;  /* 0x00000067e05c7211 */ /* 0x000fe400078010ff */
[----:B------:R-:W-:Y:S02]  /*3090*/  LEA.HI.X.SX32 R95, R226, R105, 0x2, P2 ;  /* 0x00000069e25f7211 */ /* 0x000fe400010f16ff */
[----:B------:R-:W-:-:S02]  /*30a0*/  LEA R90, P2, R222, R103, 0x2 ;  /* 0x00000067de5a7211 */ /* 0x000fc400078410ff */
[----:B------:R-:W-:Y:S02]  /*30b0*/  LEA.HI.X.SX32 R93, R224, R105, 0x2, P0 ;  /* 0x00000069e05d7211 */ /* 0x000fe400000f16ff */
[----:B------:R-:W-:Y:S02]  /*30c0*/  LEA R88, P0, R220, R103, 0x2 ;  /* 0x00000067dc587211 */ /* 0x000fe400078010ff */
[----:B------:R-:W-:Y:S02]  /*30d0*/  LEA.HI.X.SX32 R91, R222, R105, 0x2, P2 ;  /* 0x00000069de5b7211 */ /* 0x000fe400010f16ff */
[----:B------:R-:W-:Y:S02]  /*30e0*/  ISETP.NE.U32.AND P1, PT, R71, RZ, PT ;  /* 0x000000ff4700720c */ /* 0x000fe40003f25070 */
[----:B------:R-:W-:Y:S02]  /*30f0*/  LEA R86, P2, R218, R103, 0x2 ;  /* 0x00000067da567211 */ /* 0x000fe400078410ff */
[----:B------:R-:W-:-:S02]  /*3100*/  LOP3.LUT R71, R152, 0xe0, RZ, 0xc0, !PT ;  /* 0x000000e098477812 */ /* 0x000fc400078ec0ff */
[----:B------:R-:W-:Y:S02]  /*3110*/  LEA.HI.X.SX32 R89, R220, R105, 0x2, P0 ;  /* 0x00000069dc597211 */ /* 0x000fe400000f16ff */
[----:B------:R-:W-:Y:S02]  /*3120*/  LEA R84, P0, R216, R103, 0x2 ;  /* 0x00000067d8547211 */ /* 0x000fe400078010ff */
[----:B------:R-:W-:Y:S02]  /*3130*/  LEA.HI.X.SX32 R87, R218, R105, 0x2, P2 ;  /* 0x00000069da577211 */ /* 0x000fe400010f16ff */
[----:B------:R-:W-:Y:S02]  /*3140*/  LEA R82, P2, R214, R103, 0x2 ;  /* 0x00000067d6527211 */ /* 0x000fe400078410ff */
[----:B------:R-:W-:Y:S02]  /*3150*/  SHF.R.U32.HI R234, RZ, 0x1, R71 ;  /* 0x00000001ffea7819 */ /* 0x000fe40000011647 */
[----:B------:R-:W-:-:S02]  /*3160*/  LEA.HI.X.SX32 R85, R216, R105, 0x2, P0 ;  /* 0x00000069d8557211 */ /* 0x000fc400000f16ff */
[----:B------:R-:W-:Y:S02]  /*3170*/  LEA R80, P0, R212, R103, 0x2 ;  /* 0x00000067d4507211 */ /* 0x000fe400078010ff */
[----:B------:R-:W-:Y:S02]  /*3180*/  LEA.HI.X.SX32 R83, R214, R105, 0x2, P2 ;  /* 0x00000069d6537211 */ /* 0x000fe400010f16ff */
[----:B------:R-:W-:Y:S02]  /*3190*/  LOP3.LUT R234, R112, R234, RZ, 0x3c, !PT ;  /* 0x000000ea70ea7212 */ /* 0x000fe400078e3cff */
[----:B------:R-:W-:Y:S02]  /*31a0*/  LEA R78, P2, R210, R103, 0x2 ;  /* 0x00000067d24e7211 */ /* 0x000fe400078410ff */
[----:B------:R-:W-:Y:S01]  /*31b0*/  LEA.HI.X.SX32 R81, R212, R105, 0x2, P0 ;  /* 0x00000069d4517211 */ /* 0x000fe200000f16ff */
[----:B------:R1:W-:Y:S01]  /*31c0*/  LDGSTS.E [R234+0x10000], [R98.64], P1 ;  /* 0x1000000062ea7fae */ /* 0x0003e20008921844 */
[----:B------:R-:W-:-:S02]  /*31d0*/  LEA R76, P0, R208, R103, 0x2 ;  /* 0x00000067d04c7211 */ /* 0x000fc400078010ff */
[----:B------:R-:W-:Y:S01]  /*31e0*/  LEA.HI.X.SX32 R79, R210, R105, 0x2, P2 ;  /* 0x00000069d24f7211 */ /* 0x000fe200010f16ff */
[----:B------:R2:W-:Y:S01]  /*31f0*/  LDGSTS.E [R234+0x10400], [R96.64], P1 ;  /* 0x1040000060ea7fae */ /* 0x0005e20008921844 */
[----:B------:R-:W-:Y:S02]  /*3200*/  LEA R74, P2, R206, R103, 0x2 ;  /* 0x00000067ce4a7211 */ /* 0x000fe400078410ff */
[----:B------:R-:W-:Y:S01]  /*3210*/  LEA.HI.X.SX32 R77, R208, R105, 0x2, P0 ;  /* 0x00000069d04d7211 */ /* 0x000fe200000f16ff */
[----:B------:R3:W-:Y:S01]  /*3220*/  LDGSTS.E [R234+0x10800], [R68.64], P1 ;  /* 0x1080000044ea7fae */ /* 0x0007e20008921844 */
[----:B------:R-:W-:Y:S02]  /*3230*/  LEA R72, P0, R204, R103, 0x2 ;  /* 0x00000067cc487211 */ /* 0x000fe400078010ff */
[----:B------:R-:W-:Y:S01]  /*3240*/  LEA.HI.X.SX32 R75, R206, R105, 0x2, P2 ;  /* 0x00000069ce4b7211 */ /* 0x000fe200010f16ff */
[----:B------:R4:W-:Y:S01]  /*3250*/  LDGSTS.E [R234+0x10c00], [R94.64], P1 ;  /* 0x10c000005eea7fae */ /* 0x0009e20008921844 */
[----:B------:R-:W-:Y:S01]  /*3260*/  LEA R70, P2, R202, R103, 0x2 ;  /* 0x00000067ca467211 */ /* 0x000fe200078410ff */
[C---:B-1----:R-:W-:Y:S01]  /*3270*/  IMAD.WIDE R98, R235.reuse, 0x4, R98 ;  /* 0x00000004eb627825 */ /* 0x042fe200078e0262 */
[-C--:B------:R-:W-:Y:S01]  /*3280*/  LEA.HI.X.SX32 R73, R204, R105.reuse, 0x2, P0 ;  /* 0x00000069cc497211 */ /* 0x080fe200000f16ff */
[----:B------:R1:W-:Y:S01]  /*3290*/  LDGSTS.E [R234+0x11000], [R92.64], P1 ;  /* 0x110000005cea7fae */ /* 0x0003e20008921844 */
[----:B------:R-:W-:Y:S01]  /*32a0*/  LEA.HI.X.SX32 R71, R202, R105, 0x2, P2 ;  /* 0x00000069ca477211 */ /* 0x000fe200010f16ff */
[----:B--2---:R-:W-:Y:S01]  /*32b0*/  IMAD.WIDE R96, R235, 0x4, R96 ;  /* 0x00000004eb607825 */ /* 0x004fe200078e0260 */
[C---:B------:R-:W-:Y:S01]  /*32c0*/  SHF.R.U64 R104, R101.reuse, 0x1b, RZ ;  /* 0x0000001b65687819 */ /* 0x040fe200000012ff */
[----:B------:R2:W-:Y:S01]  /*32d0*/  LDGSTS.E [R234+0x11400], [R90.64], P1 ;  /* 0x114000005aea7fae */ /* 0x0005e20008921844 */
[----:B------:R-:W-:Y:S01]  /*32e0*/  SHF.R.U64 R102, R101, 0x17, RZ ;  /* 0x0000001765667819 */ /* 0x000fe200000012ff */
[C---:B---3--:R-:W-:Y:S01]  /*32f0*/  IMAD.WIDE R68, R235.reuse, 0x4, R68 ;  /* 0x00000004eb447825 */ /* 0x048fe200078e0244 */
[----:B------:R-:W-:Y:S01]  /*3300*/  LOP3.LUT P0, RZ, R104, 0x1, RZ, 0xc0, !PT ;  /* 0x0000000168ff7812 */ /* 0x000fe2000780c0ff */
[----:B------:R3:W-:Y:S01]  /*3310*/  LDGSTS.E [R234+0x11800], [R88.64], P1 ;  /* 0x1180000058ea7fae */ /* 0x0007e20008921844 */
[----:B------:R-:W-:Y:S01]  /*3320*/  LOP3.LUT P2, RZ, R102, 0x1, RZ, 0xc0, !PT ;  /* 0x0000000166ff7812 */ /* 0x000fe2000784c0ff */
[----:B----4-:R-:W-:Y:S01]  /*3330*/  IMAD.WIDE R94, R235, 0x4, R94 ;  /* 0x00000004eb5e7825 */ /* 0x010fe200078e025e */
[C---:B------:R-:W-:Y:S01]  /*3340*/  SHF.R.U64 R102, R101.reuse, 0x13, RZ ;  /* 0x0000001365667819 */ /* 0x040fe200000012ff */
[----:B------:R4:W-:Y:S01]  /*3350*/  LDGSTS.E [R234+0x11c00], [R86.64], P1 ;  /* 0x11c0000056ea7fae */ /* 0x0009e20008921844 */
[----:B------:R-:W-:Y:S01]  /*3360*/  SHF.R.U64 R103, R101, 0xb, RZ ;  /* 0x0000000b65677819 */ /* 0x000fe200000012ff */
[----:B-1----:R-:W-:-:S02]  /*3370*/  IMAD.WIDE R92, R235, 0x4, R92 ;  /* 0x00000004eb5c7825 */ /* 0x002fc400078e025c */
[----:B------:R1:W-:Y:S02]  /*3380*/  LDGSTS.E [R234+0x12000], [R84.64], P1 ;  /* 0x1200000054ea7fae */ /* 0x0003e40008921844 */
[C---:B--2---:R-:W-:Y:S02]  /*3390*/  IMAD.WIDE R90, R235.reuse, 0x4, R90 ;  /* 0x00000004eb5a7825 */ /* 0x044fe400078e025a */
[----:B------:R2:W-:Y:S02]  /*33a0*/  LDGSTS.E [R234+0x12400], [R82.64], P1 ;  /* 0x1240000052ea7fae */ /* 0x0005e40008921844 */
[C---:B---3--:R-:W-:Y:S02]  /*33b0*/  IMAD.WIDE R88, R235.reuse, 0x4, R88 ;  /* 0x00000004eb587825 */ /* 0x048fe400078e0258 */
[----:B------:R3:W-:Y:S02]  /*33c0*/  LDGSTS.E [R234+0x12800], [R80.64], P1 ;  /* 0x1280000050ea7fae */ /* 0x0007e40008921844 */
[----:B----4-:R-:W-:-:S02]  /*33d0*/  IMAD.WIDE R86, R235, 0x4, R86 ;  /* 0x00000004eb567825 */ /* 0x010fc400078e0256 */
[----:B------:R4:W-:Y:S02]  /*33e0*/  LDGSTS.E [R234+0x12c00], [R78.64], P1 ;  /* 0x12c000004eea7fae */ /* 0x0009e40008921844 */
[C---:B-1----:R-:W-:Y:S02]  /*33f0*/  IMAD.WIDE R84, R235.reuse, 0x4, R84 ;  /* 0x00000004eb547825 */ /* 0x042fe400078e0254 */
[----:B------:R1:W-:Y:S02]  /*3400*/  LDGSTS.E [R234+0x13000], [R76.64], P1 ;  /* 0x130000004cea7fae */ /* 0x0003e40008921844 */
[C---:B--2---:R-:W-:Y:S02]  /*3410*/  IMAD.WIDE R82, R235.reuse, 0x4, R82 ;  /* 0x00000004eb527825 */ /* 0x044fe400078e0252 */
[----:B------:R2:W-:Y:S02]  /*3420*/  LDGSTS.E [R234+0x13400], [R74.64], P1 ;  /* 0x134000004aea7fae */ /* 0x0005e40008921844 */
[----:B---3--:R-:W-:-:S02]  /*3430*/  IMAD.WIDE R80, R235, 0x4, R80 ;  /* 0x00000004eb507825 */ /* 0x008fc400078e0250 */
[----:B------:R3:W-:Y:S02]  /*3440*/  LDGSTS.E [R234+0x13800], [R72.64], P1 ;  /* 0x1380000048ea7fae */ /* 0x0007e40008921844 */
[C---:B----4-:R-:W-:Y:S02]  /*3450*/  IMAD.WIDE R78, R235.reuse, 0x4, R78 ;  /* 0x00000004eb4e7825 */ /* 0x050fe400078e024e */
[----:B------:R4:W-:Y:S01]  /*3460*/  LDGSTS.E [R234+0x13c00], [R70.64], P1 ;  /* 0x13c0000046ea7fae */ /* 0x0009e20008921844 */
[----:B------:R-:W-:Y:S01]  /*3470*/  LOP3.LUT P1, RZ, R102, 0x1, RZ, 0xc0, !PT ;  /* 0x0000000166ff7812 */ /* 0x000fe2000782c0ff */
[----:B-1----:R-:W-:Y:S01]  /*3480*/  IMAD.WIDE R76, R235, 0x4, R76 ;  /* 0x00000004eb4c7825 */ /* 0x002fe200078e024c */
[----:B------:R-:W-:Y:S01]  /*3490*/  SHF.R.U64 R102, R101, 0xf, RZ ;  /* 0x0000000f65667819 */ /* 0x000fe200000012ff */
[----:B------:R-:W0:Y:S02]  /*34a0*/  LDGDEPBAR ;  /* 0x00000000000079af */ /* 0x000e240000000000 */
[----:B--2---:R-:W-:-:S02]  /*34b0*/  IMAD.WIDE R74, R235, 0x4, R74 ;  /* 0x00000004eb4a7825 */ /* 0x004fc400078e024a */
[----:B------:R-:W-:Y:S02]  /*34c0*/  BAR.SYNC.DEFER_BLOCKING 0x0 ;  /* 0x0000000000007b1d */ /* 0x000fe40000010000 */
[----:B---3--:R-:W-:-:S04]  /*34d0*/  IMAD.WIDE R72, R235, 0x4, R72 ;  /* 0x00000004eb487825 */ /* 0x008fc800078e0248 */
[----:B----4-:R-:W-:Y:S01]  /*34e0*/  IMAD.WIDE R70, R235, 0x4, R70 ;  /* 0x00000004eb467825 */ /* 0x010fe200078e0246 */
[----:B------:R-:W-:Y:S01]  /*34f0*/  @!PT LDS RZ, [RZ] ;  /* 0x00000000fffff984 */ /* 0x000fe20000000800 */
[----:B------:R-:W-:Y:S01]  /*3500*/  @!PT LDS RZ, [RZ] ;  /* 0x00000000fffff984 */ /* 0x000fe20000000800 */
[----:B------:R-:W-:Y:S01]  /*3510*/  @!PT LDS RZ, [RZ] ;  /* 0x00000000fffff984 */ /* 0x000fe20000000800 */
[----:B------:R1:W-:Y:S01]  /*3520*/  LDGSTS.E [R112+0x8000], [R2.64], P6 ;  /* 0x0800000002707fae */ /* 0x0003e2000b121844 */
[----:B------:R-:W-:Y:S02]  /*3530*/  LOP3.LUT P6, RZ, R102, 0x1, RZ, 0xc0, !PT ;  /* 0x0000000166ff7812 */ /* 0x000fe400078cc0ff */
[----:B------:R-:W-:Y:S01]  /*3540*/  SHF.R.U64 R102, R101, 0x7, RZ ;  /* 0x0000000765667819 */ /* 0x000fe200000012ff */
[----:B------:R2:W-:Y:S01]  /*3550*/  LDGSTS.E [R112+0x9000], [R10.64], P0 ;  /* 0x090000000a707fae */ /* 0x0005e20008121844 */
[----:B------:R-:W-:-:S03]  /*3560*/  LOP3.LUT P0, RZ, R103, 0x1, RZ, 0xc0, !PT ;  /* 0x0000000167ff7812 */ /* 0x000fc6000780c0ff */
[----:B------:R2:W-:Y:S01]  /*3570*/  LDGSTS.E [R112+0xa000], [R18.64], P2 ;  /* 0x0a00000012707fae */ /* 0x0005e20009121844 */
[----:B------:R-:W-:Y:S02]  /*3580*/  LOP3.LUT P2, RZ, R102, 0x1, RZ, 0xc0, !PT ;  /* 0x0000000166ff7812 */ /* 0x000fe4000784c0ff */
[C---:B------:R-:W-:Y:S01]  /*3590*/  SHF.R.U64 R102, R101.reuse, 0x3, RZ ;  /* 0x0000000365667819 */ /* 0x040fe200000012ff */
[----:B------:R2:W-:Y:S01]  /*35a0*/  LDGSTS.E [R112+0xb000], [R26.64], P1 ;  /* 0x0b0000001a707fae */ /* 0x0005e20008921844 */
[C---:B-1----:R-:W-:Y:S02]  /*35b0*/  SHF.R.U64 R2, R101.reuse, 0x1e, RZ ;  /* 0x0000001e65027819 */ /* 0x042fe400000012ff */
[----:B------:R-:W-:Y:S01]  /*35c0*/  LOP3.LUT P1, RZ, R102, 0x1, RZ, 0xc0, !PT ;  /* 0x0000000166ff7812 */ /* 0x000fe2000782c0ff */
[----:B------:R2:W-:Y:S01]  /*35d0*/  LDGSTS.E [R112+0xc000], [R34.64], P6 ;  /* 0x0c00000022707fae */ /* 0x0005e2000b121844 */
[C---:B------:R-:W-:Y:S02]  /*35e0*/  SHF.R.U64 R3, R101.reuse, 0x1a, RZ ;  /* 0x0000001a65037819 */ /* 0x040fe400000012ff */
[----:B------:R-:W-:Y:S01]  /*35f0*/  LOP3.LUT P6, RZ, R2, 0x1, RZ, 0xc0, !PT ;  /* 0x0000000102ff7812 */ /* 0x000fe200078cc0ff */
[----:B------:R1:W-:Y:S01]  /*3600*/  LDGSTS.E [R112+0xd000], [R42.64], P0 ;  /* 0x0d0000002a707fae */ /* 0x0003e20008121844 */
[----:B------:R-:W-:-:S02]  /*3610*/  SHF.R.U64 R2, R101, 0x16, RZ ;  /* 0x0000001665027819 */ /* 0x000fc400000012ff */
[----:B------:R-:W-:Y:S01]  /*3620*/  LOP3.LUT P0, RZ, R3, 0x1, RZ, 0xc0, !PT ;  /* 0x0000000103ff7812 */ /* 0x000fe2000780c0ff */
[----:B------:R2:W-:Y:S01]  /*3630*/  LDGSTS.E [R112+0xe000], [R50.64], P2 ;  /* 0x0e00000032707fae */ /* 0x0005e20009121844 */
[----:B------:R-:W-:Y:S02]  /*3640*/  LOP3.LUT P2, RZ, R2, 0x1, RZ, 0xc0, !PT ;  /* 0x0000000102ff7812 */ /* 0x000fe4000784c0ff */
[C---:B------:R-:W-:Y:S02]  /*3650*/  SHF.R.U64 R3, R101.reuse, 0x12, RZ ;  /* 0x0000001265037819 */ /* 0x040fe400000012ff */
[----:B------:R-:W-:Y:S01]  /*3660*/  SHF.R.U64 R2, R101, 0xe, RZ ;  /* 0x0000000e65027819 */ /* 0x000fe200000012ff */
[----:B-1----:R-:W-:-:S04]  /*3670*/  IMAD.SHL.U32 R43, R67, 0x20, RZ ;  /* 0x00000020432b7824 */ /* 0x002fc800078e00ff */
[----:B------:R-:W-:-:S04]  /*3680*/  IMAD.WIDE R58, R43, 0x4, R58 ;  /* 0x000000042b3a7825 */ /* 0x000fc800078e023a */
[----:B------:R-:W-:Y:S01]  /*3690*/  IMAD.WIDE R4, R43, 0x4, R4 ;  /* 0x000000042b047825 */ /* 0x000fe200078e0204 */
[----:B------:R2:W-:Y:S01]  /*36a0*/  LDGSTS.E [R112+0xf000], [R58.64], P1 ;  /* 0x0f0000003a707fae */ /* 0x0005e20008921844 */
[----:B------:R-:W-:Y:S02]  /*36b0*/  LOP3.LUT P1, RZ, R3, 0x1, RZ, 0xc0, !PT ;  /* 0x0000000103ff7812 */ /* 0x000fe4000782c0ff */
[----:B------:R-:W-:Y:S01]  /*36c0*/  IMAD.WIDE R12, R43, 0x4, R12 ;  /* 0x000000042b0c7825 */ /* 0x000fe200078e020c */
[----:B------:R-:W-:Y:S01]  /*36d0*/  SHF.R.U64 R3, R101, 0xa, RZ ;  /* 0x0000000a65037819 */ /* 0x000fe200000012ff */
[----:B------:R2:W-:Y:S01]  /*36e0*/  LDGSTS.E [R111+0x8400], [R4.64], P6 ;  /* 0x08400000046f7fae */ /* 0x0005e2000b121844 */
[----:B------:R-:W-:Y:S01]  /*36f0*/  LOP3.LUT P6, RZ, R2, 0x1, RZ, 0xc0, !PT ;  /* 0x0000000102ff7812 */ /* 0x000fe200078cc0ff */
        /* <DEDUP_REMOVED lines=65> */
[----:B------:R-:W-:Y:S01]  /*3b10*/  SEL R2, RZ, 0x4, P4 ;  /* 0x00000004ff027807 */ /* 0x000fe20002000000 */
[----:B------:R2:W-:Y:S01]  /*3b20*/  LDGSTS.E [R109+0x9c00], [R16.64], P0 ;  /* 0x09c00000106d7fae */ /* 0x0005e20008121844 */
[----:B------:R-:W-:Y:S01]  /*3b30*/  ISETP.GT.AND P0, PT, R237, 0x3f, PT ;  /* 0x0000003fed00780c */ /* 0x000fe20003f04270 */
[----:B------:R-:W-:Y:S01]  /*3b40*/  IMAD.WIDE R32, R43, 0x4, R32 ;  /* 0x000000042b207825 */ /* 0x000fe200078e0220 */
[----:B------:R-:W-:Y:S01]  /*3b50*/  SHF.R.U64 R101, R101, 0x4, RZ ;  /* 0x0000000465657819 */ /* 0x000fe200000012ff */
[----:B------:R2:W-:Y:S01]  /*3b60*/  LDGSTS.E [R109+0xac00], [R24.64], P2 ;  /* 0x0ac00000186d7fae */ /* 0x0005e20009121844 */
[----:B------:R-:W-:Y:S01]  /*3b70*/  LOP3.LUT P2, RZ, R3, 0x1, RZ, 0xc0, !PT ;  /* 0x0000000103ff7812 */ /* 0x000fe2000784c0ff */
[----:B------:R-:W-:Y:S01]  /*3b80*/  IMAD.WIDE R40, R43, 0x4, R40 ;  /* 0x000000042b287825 */ /* 0x000fe200078e0228 */
[----:B------:R-:W-:Y:S01]  /*3b90*/  SEL R2, R2, RZ, P0 ;  /* 0x000000ff02027207 */ /* 0x000fe20000000000 */
[----:B------:R2:W-:Y:S01]  /*3ba0*/  LDGSTS.E [R109+0xbc00], [R32.64], P1 ;  /* 0x0bc00000206d7fae */ /* 0x0005e20008921844 */
[----:B------:R-:W-:Y:S01]  /*3bb0*/  LOP3.LUT P0, RZ, R101, 0x1, RZ, 0xc0, !PT ;  /* 0x0000000165ff7812 */ /* 0x000fe2000780c0ff */
[C---:B------:R-:W-:Y:S01]  /*3bc0*/  IMAD.WIDE R48, R43.reuse, 0x4, R48 ;  /* 0x000000042b307825 */ /* 0x040fe200078e0230 */
[----:B------:R-:W-:Y:S01]  /*3bd0*/  ISETP.NE.U32.AND P4, PT, R2, RZ, PT ;  /* 0x000000ff0200720c */ /* 0x000fe20003f85070 */
[----:B------:R2:W-:Y:S02]  /*3be0*/  LDGSTS.E [R109+0xcc00], [R40.64], P6 ;  /* 0x0cc00000286d7fae */ /* 0x0005e4000b121844 */
[----:B-----5:R-:W-:-:S04]  /*3bf0*/  IMAD.WIDE R56, R43, 0x4, R56 ;  /* 0x000000042b387825 */ /* 0x020fc800078e0238 */
[----:B------:R-:W-:Y:S01]  /*3c00*/  IMAD.WIDE R64, R43, 0x4, R64 ;  /* 0x000000042b407825 */ /* 0x000fe200078e0240 */
[----:B------:R2:W-:Y:S04]  /*3c10*/  LDGSTS.E [R109+0xdc00], [R48.64], P2 ;  /* 0x0dc00000306d7fae */ /* 0x0005e80009121844 */
[----:B------:R2:W-:Y:S04]  /*3c20*/  LDGSTS.E [R109+0xec00], [R56.64], P0 ;  /* 0x0ec00000386d7fae */ /* 0x0005e80008121844 */
[----:B------:R2:W-:Y:S04]  /*3c30*/  LDGSTS.E [R109+0xfc00], [R64.64], !P3 ;  /* 0x0fc00000406d7fae */ /* 0x0005e8000d921844 */
[----:B------:R-:W0:Y:S04]  /*3c40*/  LDGDEPBAR ;  /* 0x00000000000079af */ /* 0x000e280000000000 */
[----:B------:R2:W-:Y:S04]  /*3c50*/  LDGSTS.E [R234+0x14000], [R98.64], P4 ;  /* 0x1400000062ea7fae */ /* 0x0005e8000a121844 */
        /* <DEDUP_REMOVED lines=15> */
[----:B------:R-:W0:Y:S01]  /*3d50*/  LDGDEPBAR ;  /* 0x00000000000079af */ /* 0x000e220000000000 */
[----:B------:R-:W-:Y:S05]  /*3d60*/  @P5 BRA `(.L_x_0) ;  /* 0x0000043000005947 */ /* 0x000fea0003800000 */
[----:B------:R-:W-:Y:S01]  /*3d70*/  IMAD.SHL.U32 R0, R152, 0x20, RZ ;  /* 0x0000002098007824 */ /* 0x000fe200078e00ff */
[----:B--2---:R-:W-:Y:S01]  /*3d80*/  CS2R R56, SRZ ;  /* 0x0000000000387805 */ /* 0x004fe2000001ff00 */
[----:B------:R-:W-:Y:S01]  /*3d90*/  CS2R R58, SRZ ;  /* 0x00000000003a7805 */ /* 0x000fe2000001ff00 */
[----:B------:R-:W-:Y:S01]  /*3da0*/  CS2R R72, SRZ ;  /* 0x0000000000487805 */ /* 0x000fe2000001ff00 */
[----:B------:R-:W-:Y:S01]  /*3db0*/  CS2R R74, SRZ ;  /* 0x00000000004a7805 */ /* 0x000fe2000001ff00 */
[----:B------:R1:W-:Y:S01]  /*3dc0*/  STL [R1+0x8], R0 ;  /* 0x0000080001007387 */ /* 0x0003e20000100800 */
[----:B------:R-:W-:Y:S01]  /*3dd0*/  CS2R R88, SRZ ;  /* 0x0000000000587805 */ /* 0x000fe2000001ff00 */
        /* <DEDUP_REMOVED lines=59> */
[----:B------:R-:W-:Y:S05]  /*4190*/  BRA `(.L_x_1) ;  /* 0x0000396000007947 */ /* 0x000fea0003800000 */
.L_x_0:
[C---:B------:R-:W-:Y:S01]  /*41a0*/  IMAD.SHL.U32 R233, R235.reuse, 0x8, RZ ;  /* 0x00000008ebe97824 */ /* 0x040fe200078e00ff */
[----:B------:R-:W-:Y:S01]  /*41b0*/  SHF.R.S32.HI R188, RZ, 0x1f, R235 ;  /* 0x0000001fffbc7819 */ /* 0x000fe200000114eb */
[C---:B------:R-:W-:Y:S01]  /*41c0*/  IMAD.SHL.U32 R236, R152.reuse, 0x2, RZ ;  /* 0x0000000298ec7824 */ /* 0x040fe200078e00ff */
[----:B--2---:R-:W-:Y:S01]  /*41d0*/  SHF.R.S32.HI R5, RZ, 0x1f, R202 ;  /* 0x0000001fff057819 */ /* 0x004fe200000114ca */
[----:B------:R-:W-:Y:S01]  /*41e0*/  IMAD.SHL.U32 R33, R152, 0x20, RZ ;  /* 0x0000002098217824 */ /* 0x000fe200078e00ff */
[----:B------:R-:W-:Y:S01]  /*41f0*/  SHF.L.U64.HI R8, R235, 0x3, R188 ;  /* 0x00000003eb087819 */ /* 0x000fe200000102bc */
[----:B------:R-:W-:Y:S01]  /*4200*/  IMAD.MOV.U32 R41, RZ, RZ, c[0x0][0x188] ;  /* 0x00006200ff297624 */ /* 0x000fe200078e00ff */
[-C--:B------:R-:W-:Y:S01]  /*4210*/  LEA R203, P0, R202, R233.reuse, 0x2 ;  /* 0x000000e9cacb7211 */ /* 0x080fe200078010ff */
[----:B------:R-:W-:Y:S01]  /*4220*/  IMAD.MOV.U32 R39, RZ, RZ, c[0x0][0x188] ;  /* 0x00006200ff277624 */ /* 0x000fe200078e00ff */
[-C--:B------:R-:W-:Y:S01]  /*4230*/  LEA R211, P3, R210, R233.reuse, 0x2 ;  /* 0x000000e9d2d37211 */ /* 0x080fe200078610ff */
[----:B------:R1:W-:Y:S01]  /*4240*/  STL [R1+0x8], R33 ;  /* 0x0000082101007387 */ /* 0x0003e20000100800 */
[-C--:B------:R-:W-:Y:S01]  /*4250*/  LEA.HI.X R202, R202, R8.reuse, R5, 0x2, P0 ;  /* 0x00000008caca7211 */ /* 0x080fe200000f1405 */
[----:B------:R-:W-:Y:S01]  /*4260*/  IMAD.MOV.U32 R40, RZ, RZ, c[0x0][0x188] ;  /* 0x00006200ff287624 */ /* 0x000fe200078e00ff */
[----:B------:R-:W-:Y:S01]  /*4270*/  SHF.R.S32.HI R5, RZ, 0x1f, R210 ;  /* 0x0000001fff057819 */ /* 0x000fe200000114d2 */
[----:B------:R-:W-:Y:S01]  /*4280*/  IMAD.MOV.U32 R38, RZ, RZ, c[0x0][0x188] ;  /* 0x00006200ff267624 */ /* 0x000fe200078e00ff */
[----:B------:R-:W-:Y:S01]  /*4290*/  SHF.R.S32.HI R2, RZ, 0x1f, R237 ;  /* 0x0000001fff027819 */ /* 0x000fe200000114ed */
[----:B------:R-:W-:Y:S01]  /*42a0*/  IMAD.MOV.U32 R34, RZ, RZ, c[0x0][0x188] ;  /* 0x00006200ff227624 */ /* 0x000fe200078e00ff */
[-C--:B------:R-:W-:Y:S01]  /*42b0*/  LEA.HI.X R210, R210, R8.reuse, R5, 0x2, P3 ;  /* 0x00000008d2d27211 */ /* 0x080fe200018f1405 */
[----:B------:R-:W-:Y:S01]  /*42c0*/  IMAD.MOV.U32 R35, RZ, RZ, c[0x0][0x188] ;  /* 0x00006200ff237624 */ /* 0x000fe200078e00ff */
[----:B------:R-:W-:Y:S01]  /*42d0*/  SHF.R.S32.HI R5, RZ, 0x1f, R218 ;  /* 0x0000001fff057819 */ /* 0x000fe200000114da */
[----:B------:R-:W-:Y:S01]  /*42e0*/  IMAD.MOV.U32 R36, RZ, RZ, c[0x0][0x188] ;  /* 0x00006200ff247624 */ /* 0x000fe200078e00ff */
[----:B------:R-:W-:Y:S01]  /*42f0*/  LEA R219, P3, R218, R233, 0x2 ;  /* 0x000000e9dadb7211 */ /* 0x000fe200078610ff */
[----:B------:R-:W-:Y:S01]  /*4300*/  IMAD.MOV.U32 R37, RZ, RZ, c[0x0][0x188] ;  /* 0x00006200ff257624 */ /* 0x000fe200078e00ff */
[----:B------:R-:W-:Y:S01]  /*4310*/  LEA.HI R237, R2, R237, RZ, 0x5 ;  /* 0x000000ed02ed7211 */ /* 0x000fe200078f28ff */
[----:B------:R-:W-:Y:S01]  /*4320*/  IMAD R41, R41, 0x1f, RZ ;  /* 0x0000001f29297824 */ /* 0x000fe200078e02ff */
[-C--:B------:R-:W-:Y:S01]  /*4330*/  LEA.HI.X R218, R218, R8.reuse, R5, 0x2, P3 ;  /* 0x00000008dada7211 */ /* 0x080fe200018f1405 */
[----:B------:R-:W-:Y:S01]  /*4340*/  IMAD R40, R40, 0x1e, RZ ;  /* 0x0000001e28287824 */ /* 0x000fe200078e02ff */
[----:B------:R-:W-:Y:S01]  /*4350*/  SHF.R.S32.HI R5, RZ, 0x1f, R226 ;  /* 0x0000001fff057819 */ /* 0x000fe200000114e2 */
[----:B------:R-:W-:Y:S01]  /*4360*/  IMAD R39, R39, 0x1d, RZ ;  /* 0x0000001d27277824 */ /* 0x000fe200078e02ff */
[-C--:B------:R-:W-:Y:S01]  /*4370*/  LEA R227, P3, R226, R233.reuse, 0x2 ;  /* 0x000000e9e2e37211 */ /* 0x080fe200078610ff */
[----:B------:R-:W-:Y:S01]  /*4380*/  IMAD R38, R38, 0x1c, RZ ;  /* 0x0000001c26267824 */ /* 0x000fe200078e02ff */
[----:B------:R-:W-:Y:S01]  /*4390*/  LOP3.LUT R2, R152, 0x7, RZ, 0xc0, !PT ;  /* 0x0000000798027812 */ /* 0x000fe200078ec0ff */
[----:B------:R-:W-:Y:S01]  /*43a0*/  IMAD R37, R37, 0x1b, RZ ;  /* 0x0000001b25257824 */ /* 0x000fe200078e02ff */
[-C--:B------:R-:W-:Y:S01]  /*43b0*/  LEA.HI.X R226, R226, R8.reuse, R5, 0x2, P3 ;  /* 0x00000008e2e27211 */ /* 0x080fe200018f1405 */
[----:B------:R-:W-:Y:S01]  /*43c0*/  IMAD R36, R36, 0x1a, RZ ;  /* 0x0000001a24247824 */ /* 0x000fe200078e02ff */
[----:B------:R-:W-:Y:S01]  /*43d0*/  SHF.R.S32.HI R11, RZ, 0x1f, R204 ;  /* 0x0000001fff0b7819 */ /* 0x000fe200000114cc */
[----:B------:R-:W-:Y:S01]  /*43e0*/  IMAD R5, R2, 0x90, RZ ;  /* 0x0000009002057824 */ /* 0x000fe200078e02ff */
[----:B------:R-:W-:Y:S01]  /*43f0*/  SHF.R.S32.HI R9, RZ, 0x1f, R206 ;  /* 0x0000001fff097819 */ /* 0x000fe200000114ce */
[----:B------:R-:W-:Y:S01]  /*4400*/  IMAD R35, R35, 0x19, RZ ;  /* 0x0000001923237824 */ /* 0x000fe200078e02ff */
[-C--:B------:R-:W-:Y:S01]  /*4410*/  LEA R205, P0, R204, R233.reuse, 0x2 ;  /* 0x000000e9cccd7211 */ /* 0x080fe200078010ff */
[----:B------:R-:W-:Y:S01]  /*4420*/  IMAD R34, R34, 0x18, RZ ;  /* 0x0000001822227824 */ /* 0x000fe200078e02ff */
[-C--:B------:R-:W-:Y:S01]  /*4430*/  LEA R207, P1, R206, R233.reuse, 0x2 ;  /* 0x000000e9cecf7211 */ /* 0x080fe200078210ff */
[----:B------:R-:W-:Y:S01]  /*4440*/  IMAD.MOV.U32 R201, RZ, RZ, RZ ;  /* 0x000000ffffc97224 */ /* 0x000fe200078e00ff */
[----:B------:R-:W-:Y:S01]  /*4450*/  SHF.R.S32.HI R7, RZ, 0x1f, R208 ;  /* 0x0000001fff077819 */ /* 0x000fe200000114d0 */
[----:B------:R-:W-:Y:S01]  /*4460*/  IMAD.MOV.U32 R190, RZ, RZ, 0x1 ;  /* 0x00000001ffbe7424 */ /* 0x000fe200078e00ff */
[-C--:B------:R-:W-:Y:S01]  /*4470*/  LEA R209, P2, R208, R233.reuse, 0x2 ;  /* 0x000000e9d0d17211 */ /* 0x080fe200078410ff */
[----:B------:R-:W-:Y:S01]  /*4480*/  IMAD.MOV.U32 R200, RZ, RZ, -0x1 ;  /* 0xffffffffffc87424 */ /* 0x000fe200078e00ff */
[----:B------:R-:W-:Y:S01]  /*4490*/  LOP3.LUT R236, R5, 0x30, R236, 0x78, !PT ;  /* 0x0000003005ec7812 */ /* 0x000fe200078e78ec */
[----:B------:R-:W-:Y:S01]  /*44a0*/  CS2R R56, SRZ ;  /* 0x0000000000387805 */ /* 0x000fe2000001ff00 */
[-C--:B------:R-:W-:Y:S01]  /*44b0*/  LEA.HI.X R204, R204, R8.reuse, R11, 0x2, P0 ;  /* 0x00000008cccc7211 */ /* 0x080fe200000f140b */
[----:B------:R-:W-:Y:S01]  /*44c0*/  CS2R R58, SRZ ;  /* 0x00000000003a7805 */ /* 0x000fe2000001ff00 */
[-C--:B------:R-:W-:Y:S01]  /*44d0*/  LEA.HI.X R206, R206, R8.reuse, R9, 0x2, P1 ;  /* 0x00000008cece7211 */ /* 0x080fe200008f1409 */
[----:B------:R-:W-:Y:S01]  /*44e0*/  CS2R R72, SRZ ;  /* 0x0000000000487805 */ /* 0x000fe2000001ff00 */
[-C--:B------:R-:W-:Y:S01]  /*44f0*/  LEA.HI.X R208, R208, R8.reuse, R7, 0x2, P2 ;  /* 0x00000008d0d07211 */ /* 0x080fe200010f1407 */
[----:B------:R-:W-:Y:S01]  /*4500*/  CS2R R74, SRZ ;  /* 0x00000000004a7805 */ /* 0x000fe2000001ff00 */
[----:B------:R-:W-:Y:S01]  /*4510*/  SHF.R.S32.HI R11, RZ, 0x1f, R212 ;  /* 0x0000001fff0b7819 */ /* 0x000fe200000114d4 */
[----:B------:R-:W-:Y:S01]  /*4520*/  CS2R R88, SRZ ;  /* 0x0000000000587805 */ /* 0x000fe2000001ff00 */
[----:B------:R-:W-:Y:S01]  /*4530*/  SHF.R.S32.HI R9, RZ, 0x1f, R214 ;  /* 0x0000001fff097819 */ /* 0x000fe200000114d6 */
[----:B------:R-:W-:Y:S01]  /*4540*/  CS2R R90, SRZ ;  /* 0x00000000005a7805 */ /* 0x000fe2000001ff00 */
[-C--:B------:R-:W-:Y:S01]  /*4550*/  LEA R213, P0, R212, R233.reuse, 0x2 ;  /* 0x000000e9d4d57211 */ /* 0x080fe200078010ff */
[----:B------:R-:W-:Y:S01]  /*4560*/  CS2R R124, SRZ ;  /* 0x00000000007c7805 */ /* 0x000fe2000001ff00 */
[-C--:B------:R-:W-:Y:S01]  /*4570*/  LEA R215, P1, R214, R233.reuse, 0x2 ;  /* 0x000000e9d6d77211 */ /* 0x080fe200078210ff */
[----:B------:R-:W-:Y:S01]  /*4580*/  CS2R R126, SRZ ;  /* 0x00000000007e7805 */ /* 0x000fe2000001ff00 */
[----:B------:R-:W-:Y:S01]  /*4590*/  SHF.R.S32.HI R20, RZ, 0x1f, R177 ;  /* 0x0000001fff147819 */ /* 0x000fe200000114b1 */
[----:B------:R-:W-:Y:S01]  /*45a0*/  CS2R R140, SRZ ;  /* 0x00000000008c7805 */ /* 0x000fe2000001ff00 */
[----:B------:R-:W-:Y:S01]  /*45b0*/  SHF.R.S32.HI R7, RZ, 0x1f, R216 ;  /* 0x0000001fff077819 */ /* 0x000fe200000114d8 */
[----:B------:R-:W-:Y:S01]  /*45c0*/  CS2R R142, SRZ ;  /* 0x00000000008e7805 */ /* 0x000fe2000001ff00 */
[-C--:B------:R-:W-:Y:S01]  /*45d0*/  LEA R217, P2, R216, R233.reuse, 0x2 ;  /* 0x000000e9d8d97211 */ /* 0x080fe200078410ff */
[----:B------:R-:W-:Y:S01]  /*45e0*/  CS2R R172, SRZ ;  /* 0x0000000000ac7805 */ /* 0x000fe2000001ff00 */
[----:B------:R-:W-:Y:S01]  /*45f0*/  LOP3.LUT R236, R236, 0x400, R33, 0xf8, !PT ;  /* 0x00000400ecec7812 */ /* 0x000fe200078ef821 */
[----:B------:R-:W-:Y:S01]  /*4600*/  CS2R R174, SRZ ;  /* 0x0000000000ae7805 */ /* 0x000fe2000001ff00 */
[-C--:B------:R-:W-:Y:S01]  /*4610*/  LEA.HI.X R212, R212, R8.reuse, R11, 0x2, P0 ;  /* 0x00000008d4d47211 */ /* 0x080fe200000f140b */
[----:B------:R-:W-:Y:S01]  /*4620*/  CS2R R104, SRZ ;  /* 0x0000000000687805 */ /* 0x000fe2000001ff00 */
[-C--:B------:R-:W-:Y:S01]  /*4630*/  LEA.HI.X R214, R214, R8.reuse, R9, 0x2, P1 ;  /* 0x00000008d6d67211 */ /* 0x080fe200008f1409 */
[----:B------:R-:W-:Y:S01]  /*4640*/  CS2R R106, SRZ ;  /* 0x00000000006a7805 */ /* 0x000fe2000001ff00 */
[----:B------:R-:W-:Y:S01]  /*4650*/  SHF.L.U64.HI R20, R177, 0x2, R20 ;  /* 0x00000002b1147819 */ /* 0x000fe20000010214 */
        /* <DEDUP_REMOVED lines=11> */
[----:B------:R-:W-:Y:S01]  /*4710*/  LOP3.LUT R20, R236, 0x40, RZ, 0x3c, !PT ;  /* 0x00000040ec147812 */ /* 0x000fe200078e3cff */
[----:B------:R-:W-:Y:S01]  /*4720*/  CS2R R128, SRZ ;  /* 0x0000000000807805 */ /* 0x000fe2000001ff00 */
[----:B------:R-:W-:Y:S01]  /*4730*/  SHF.R.S32.HI R7, RZ, 0x1f, R224 ;  /* 0x0000001fff077819 */ /* 0x000fe200000114e0 */
[----:B------:R-:W-:Y:S01]  /*4740*/  CS2R R130, SRZ ;  /* 0x0000000000827805 */ /* 0x000fe2000001ff00 */
[-C--:B------:R-:W-:Y:S01]  /*4750*/  LEA R225, P2, R224, R233.reuse, 0x2 ;  /* 0x000000e9e0e17211 */ /* 0x080fe200078410ff */
[----:B------:R1:W-:Y:S01]  /*4760*/  STL [R1], R20 ;  /* 0x0000001401007387 */ /* 0x0003e20000100800 */
[-C--:B------:R-:W-:Y:S01]  /*4770*/  LEA.HI.X R220, R220, R8.reuse, R11, 0x2, P0 ;  /* 0x00000008dcdc7211 */ /* 0x080fe200000f140b */
[----:B------:R-:W-:Y:S01]  /*4780*/  CS2R R148, SRZ ;  /* 0x0000000000947805 */ /* 0x000fe2000001ff00 */
[-C--:B------:R-:W-:Y:S01]  /*4790*/  LEA.HI.X R222, R222, R8.reuse, R9, 0x2, P1 ;  /* 0x00000008dede7211 */ /* 0x080fe200008f1409 */
[----:B------:R-:W-:Y:S01]  /*47a0*/  CS2R R150, SRZ ;  /* 0x0000000000967805 */ /* 0x000fe2000001ff00 */
[-C--:B------:R-:W-:Y:S01]  /*47b0*/  LEA.HI.X R224, R224, R8.reuse, R7, 0x2, P2 ;  /* 0x00000008e0e07211 */ /* 0x080fe200010f1407 */
        /* <DEDUP_REMOVED lines=9> */
[----:B------:R-:W-:Y:S01]  /*4850*/  LEA R233, P2, R232, R233, 0x2 ;  /* 0x000000e9e8e97211 */ /* 0x000fe200078410ff */
[----:B------:R-:W-:Y:S01]  /*4860*/  CS2R R54, SRZ ;  /* 0x0000000000367805 */ /* 0x000fe2000001ff00 */
[-C--:B------:R-:W-:Y:S01]  /*4870*/  LEA.HI.X R230, R230, R8.reuse, R9, 0x2, P1 ;  /* 0x00000008e6e67211 */ /* 0x080fe200008f1409 */
[----:B------:R-:W-:Y:S01]  /*4880*/  CS2R R80, SRZ ;  /* 0x0000000000507805 */ /* 0x000fe2000001ff00 */
[-C--:B------:R-:W-:Y:S01]  /*4890*/  LEA.HI.X R232, R232, R8.reuse, R7, 0x2, P2 ;  /* 0x00000008e8e87211 */ /* 0x080fe200010f1407 */
[----:B------:R-:W-:Y:S01]  /*48a0*/  CS2R R82, SRZ ;  /* 0x0000000000527805 */ /* 0x000fe2000001ff00 */
[----:B------:R-:W-:Y:S01]  /*48b0*/  SHF.R.S32.HI R11, RZ, 0x1f, R228 ;  /* 0x0000001fff0b7819 */ /* 0x000fe200000114e4 */
[----:B------:R-:W-:Y:S01]  /*48c0*/  CS2R R116, SRZ ;  /* 0x0000000000747805 */ /* 0x000fe2000001ff00 */
[----:B------:R-:W-:Y:S01]  /*48d0*/  LOP3.LUT R238, R152, 0x3, RZ, 0xc0, !PT ;  /* 0x0000000398ee7812 */ /* 0x000fe200078ec0ff */
[----:B------:R-:W-:Y:S01]  /*48e0*/  CS2R R118, SRZ ;  /* 0x0000000000767805 */ /* 0x000fe2000001ff00 */
[----:B------:R-:W-:Y:S01]  /*48f0*/  IADD3 R203, P3, R203, c[0x0][0x168], RZ ;  /* 0x00005a00cbcb7a10 */ /* 0x000fe20007f7e0ff */
[----:B------:R-:W-:Y:S01]  /*4900*/  CS2R R132, SRZ ;  /* 0x0000000000847805 */ /* 0x000fe2000001ff00 */
[----:B------:R-:W-:Y:S01]  /*4910*/  IADD3 R207, P1, R207, c[0x0][0x168], RZ ;  /* 0x00005a00cfcf7a10 */ /* 0x000fe20007f3e0ff */
[----:B------:R-:W-:Y:S01]  /*4920*/  IMAD R238, R238, 0x420, RZ ;  /* 0x00000420eeee7824 */ /* 0x000fe200078e02ff */
[----:B------:R-:W-:Y:S01]  /*4930*/  IADD3 R209, P2, R209, c[0x0][0x168], RZ ;  /* 0x00005a00d1d17a10 */ /* 0x000fe20007f5e0ff */
[----:B------:R-:W-:Y:S01]  /*4940*/  CS2R R134, SRZ ;  /* 0x0000000000867805 */ /* 0x000fe2000001ff00 */
[----:B------:R-:W-:Y:S01]  /*4950*/  IADD3 R211, P4, R211, c[0x0][0x168], RZ ;  /* 0x00005a00d3d37a10 */ /* 0x000fe20007f9e0ff */
[----:B------:R-:W-:Y:S01]  /*4960*/  CS2R R160, SRZ ;  /* 0x0000000000a07805 */ /* 0x000fe2000001ff00 */
[----:B------:R-:W-:Y:S01]  /*4970*/  IADD3 R213, P5, R213, c[0x0][0x168], RZ ;  /* 0x00005a00d5d57a10 */ /* 0x000fe20007fbe0ff */
[----:B------:R-:W-:Y:S01]  /*4980*/  CS2R R162, SRZ ;  /* 0x0000000000a27805 */ /* 0x000fe2000001ff00 */
[----:B------:R-:W-:Y:S01]  /*4990*/  SHF.R.S32.HI R3, RZ, 0x1f, R100 ;  /* 0x0000001fff037819 */ /* 0x000fe20000011464 */
[----:B------:R-:W-:Y:S01]  /*49a0*/  CS2R R144, SRZ ;  /* 0x0000000000907805 */ /* 0x000fe2000001ff00 */
[----:B------:R-:W-:Y:S01]  /*49b0*/  LEA.HI.X R228, R228, R8, R11, 0x2, P0 ;  /* 0x00000008e4e47211 */ /* 0x000fe200000f140b */
[----:B------:R-:W-:Y:S01]  /*49c0*/  CS2R R146, SRZ ;  /* 0x0000000000927805 */ /* 0x000fe2000001ff00 */
[----:B------:R-:W-:Y:S01]  /*49d0*/  IADD3.X R202, R202, c[0x0][0x16c], RZ, P3, !PT ;  /* 0x00005b00caca7a10 */ /* 0x000fe20001ffe4ff */
        /* <DEDUP_REMOVED lines=9> */
[----:B------:R-:W-:Y:S01]  /*4a70*/  SHF.L.U64.HI R3, R100, 0x2, R3 ;  /* 0x0000000264037819 */ /* 0x000fe20000010203 */
[----:B------:R-:W-:Y:S01]  /*4a80*/  CS2R R60, SRZ ;  /* 0x00000000003c7805 */ /* 0x000fe2000001ff00 */
[----:B------:R-:W-:Y:S01]  /*4a90*/  LEA R2, P0, R43, R66, 0x3 ;  /* 0x000000422b027211 */ /* 0x000fe200078018ff */
[----:B------:R-:W-:Y:S01]  /*4aa0*/  CS2R R100, SRZ ;  /* 0x0000000000647805 */ /* 0x000fe2000001ff00 */
[----:B------:R-:W-:Y:S01]  /*4ab0*/  SHF.R.S32.HI R240, RZ, 0x1f, R43 ;  /* 0x0000001ffff07819 */ /* 0x000fe2000001142b */
[----:B------:R-:W-:Y:S01]  /*4ac0*/  CS2R R62, SRZ ;  /* 0x00000000003e7805 */ /* 0x000fe2000001ff00 */
[----:B------:R-:W-:Y:S01]  /*4ad0*/  IADD3 R215, P3, R215, c[0x0][0x168], RZ ;  /* 0x00005a00d7d77a10 */ /* 0x000fe20007f7e0ff */
        /* <DEDUP_REMOVED lines=23> */
[----:B------:R-:W-:-:S02]  /*4c50*/  SHF.R.S32.HI R16, RZ, 0x1f, R153 ;  /* 0x0000001fff107819 */ /* 0x000fc40000011499 */
[----:B------:R-:W-:Y:S02]  /*4c60*/  LEA.HI.X R3, R43, R3, R240, 0x3, P0 ;  /* 0x000000032b037211 */ /* 0x000fe400000f1cf0 */
[----:B------:R-:W-:Y:S02]  /*4c70*/  IADD3.X R214, R214, c[0x0][0x16c], RZ, P3, !PT ;  /* 0x00005b00d6d67a10 */ /* 0x000fe40001ffe4ff */
[----:B------:R-:W-:Y:S02]  /*4c80*/  IADD3.X R216, R216, c[0x0][0x16c], RZ, P1, !PT ;  /* 0x00005b00d8d87a10 */ /* 0x000fe40000ffe4ff */
[----:B------:R-:W-:Y:S02]  /*4c90*/  IADD3.X R218, R218, c[0x0][0x16c], RZ, P2, !PT ;  /* 0x00005b00dada7a10 */ /* 0x000fe400017fe4ff */
[----:B------:R-:W-:Y:S02]  /*4ca0*/  IADD3.X R220, R220, c[0x0][0x16c], RZ, P4, !PT ;  /* 0x00005b00dcdc7a10 */ /* 0x000fe400027fe4ff */
[----:B------:R-:W-:-:S02]  /*4cb0*/  IADD3.X R222, R222, c[0x0][0x16c], RZ, P5, !PT ;  /* 0x00005b00dede7a10 */ /* 0x000fc40002ffe4ff */
[----:B------:R-:W-:Y:S02]  /*4cc0*/  SHF.R.S32.HI R239, RZ, 0x1f, R41 ;  /* 0x0000001fffef7819 */ /* 0x000fe40000011429 */
[----:B------:R-:W-:Y:S02]  /*4cd0*/  SHF.R.S32.HI R241, RZ, 0x1f, R40 ;  /* 0x0000001ffff17819 */ /* 0x000fe40000011428 */
[----:B------:R-:W-:Y:S02]  /*4ce0*/  SHF.R.S32.HI R242, RZ, 0x1f, R39 ;  /* 0x0000001ffff27819 */ /* 0x000fe40000011427 */
[----:B------:R-:W-:Y:S02]  /*4cf0*/  SHF.R.S32.HI R243, RZ, 0x1f, R38 ;  /* 0x0000001ffff37819 */ /* 0x000fe40000011426 */
[----:B------:R-:W-:Y:S02]  /*4d00*/  SHF.R.S32.HI R244, RZ, 0x1f, R37 ;  /* 0x0000001ffff47819 */ /* 0x000fe40000011425 */
[----:B------:R-:W-:-:S02]  /*4d10*/  SHF.R.S32.HI R245, RZ, 0x1f, R36 ;  /* 0x0000001ffff57819 */ /* 0x000fc40000011424 */
        /* <DEDUP_REMOVED lines=17> */
[----:B------:R-:W-:-:S02]  /*4e30*/  IADD3 R2, P0, R2, c[0x0][0x160], RZ ;  /* 0x0000580002027a10 */ /* 0x000fc40007f1e0ff */
[----:B------:R-:W-:Y:S02]  /*4e40*/  SHF.R.S32.HI R237, RZ, 0x5, R237 ;  /* 0x00000005ffed7819 */ /* 0x000fe400000114ed */
[----:B------:R-:W-:Y:S02]  /*4e50*/  IADD3 R205, P6, R205, c[0x0][0x168], RZ ;  /* 0x00005a00cdcd7a10 */ /* 0x000fe40007fde0ff */
[----:B------:R-:W-:Y:S02]  /*4e60*/  IADD3 R225, P3, R225, c[0x0][0x168], RZ ;  /* 0x00005a00e1e17a10 */ /* 0x000fe40007f7e0ff */
[----:B------:R-:W-:Y:S02]  /*4e70*/  IADD3 R227, P1, R227, c[0x0][0x168], RZ ;  /* 0x00005a00e3e37a10 */ /* 0x000fe40007f3e0ff */
[----:B------:R-:W-:Y:S02]  /*4e80*/  IADD3 R229, P2, R229, c[0x0][0x168], RZ ;  /* 0x00005a00e5e57a10 */ /* 0x000fe40007f5e0ff */
[----:B------:R-:W-:-:S02]  /*4e90*/  IADD3 R231, P4, R231, c[0x0][0x168], RZ ;  /* 0x00005a00e7e77a10 */ /* 0x000fc40007f9e0ff */
[----:B------:R-:W-:Y:S02]  /*4ea0*/  IADD3 R233, P5, R233, c[0x0][0x168], RZ ;  /* 0x00005a00e9e97a10 */ /* 0x000fe40007fbe0ff */
[----:B------:R-:W-:Y:S02]  /*4eb0*/  LOP3.LUT R238, R238, 0xdc, R152, 0x78, !PT ;  /* 0x000000dceeee7812 */ /* 0x000fe400078e7898 */
[----:B------:R-:W-:Y:S02]  /*4ec0*/  SHF.L.U64.HI R4, R67, 0x2, R4 ;  /* 0x0000000243047819 */ /* 0x000fe40000010204 */
[----:B------:R-:W-:Y:S01]  /*4ed0*/  SHF.L.U64.HI R183, R183, 0x2, R6 ;  /* 0x00000002b7b77819 */ /* 0x000fe20000010206 */
[----:B------:R-:W-:Y:S01]  /*4ee0*/  CS2R R4, SRZ ;  /* 0x0000000000047805 */ /* 0x000fe2000001ff00 */
[C---:B------:R-:W-:Y:S01]  /*4ef0*/  SHF.L.U64.HI R188, R235.reuse, 0x2, R188 ;  /* 0x00000002ebbc7819 */ /* 0x040fe200000102bc */
[----:B------:R-:W-:Y:S01]  /*4f00*/  IMAD.SHL.U32 R235, R235, 0x4, RZ ;  /* 0x00000004ebeb7824 */ /* 0x000fe200078e00ff */
[----:B------:R-:W-:Y:S01]  /*4f10*/  SHF.L.U64.HI R22, R179, 0x2, R22 ;  /* 0x00000002b3167819 */ /* 0x000fe20000010216 */
[----:B------:R-:W-:Y:S01]  /*4f20*/  CS2R R6, SRZ ;  /* 0x0000000000067805 */ /* 0x000fe2000001ff00 */
[----:B------:R-:W-:-:S02]  /*4f30*/  SHF.L.U64.HI R21, R178, 0x2, R21 ;  /* 0x00000002b2157819 */ /* 0x000fc40000010215 */
[----:B------:R-:W-:Y:S02]  /*4f40*/  SHF.L.U64.HI R19, R176, 0x2, R19 ;  /* 0x00000002b0137819 */ /* 0x000fe40000010213 */
[----:B------:R-:W-:Y:S02]  /*4f50*/  SHF.L.U64.HI R18, R155, 0x2, R18 ;  /* 0x000000029b127819 */ /* 0x000fe40000010212 */
[----:B------:R-:W-:Y:S01]  /*4f60*/  SHF.L.U64.HI R17, R154, 0x2, R17 ;  /* 0x000000029a117819 */ /* 0x000fe20000010211 */
[----:B------:R-:W-:Y:S01]  /*4f70*/  CS2R R18, SRZ ;  /* 0x0000000000127805 */ /* 0x000fe2000001ff00 */
[----:B------:R-:W-:Y:S02]  /*4f80*/  SHF.L.U64.HI R16, R153, 0x2, R16 ;  /* 0x0000000299107819 */ /* 0x000fe40000010210 */
[----:B------:R-:W-:Y:S01]  /*4f90*/  SHF.L.U64.HI R240, R43, 0x2, R240 ;  /* 0x000000022bf07819 */ /* 0x000fe200000102f0 */
[----:B------:R-:W-:Y:S01]  /*4fa0*/  CS2R R16, SRZ ;  /* 0x0000000000107805 */ /* 0x000fe2000001ff00 */
[----:B------:R-:W-:-:S02]  /*4fb0*/  SHF.L.U64.HI R239, R41, 0x2, R239 ;  /* 0x0000000229ef7819 */ /* 0x000fc400000102ef */
[----:B------:R-:W-:Y:S02]  /*4fc0*/  SHF.L.U64.HI R241, R40, 0x2, R241 ;  /* 0x0000000228f17819 */ /* 0x000fe400000102f1 */
[----:B------:R-:W-:Y:S02]  /*4fd0*/  SHF.L.U64.HI R242, R39, 0x2, R242 ;  /* 0x0000000227f27819 */ /* 0x000fe400000102f2 */
[----:B------:R-:W-:Y:S02]  /*4fe0*/  SHF.L.U64.HI R243, R38, 0x2, R243 ;  /* 0x0000000226f37819 */ /* 0x000fe400000102f3 */
[----:B------:R-:W-:Y:S02]  /*4ff0*/  SHF.L.U64.HI R244, R37, 0x2, R244 ;  /* 0x0000000225f47819 */ /* 0x000fe400000102f4 */
[----:B------:R-:W-:Y:S02]  /*5000*/  SHF.L.U64.HI R245, R36, 0x2, R245 ;  /* 0x0000000224f57819 */ /* 0x000fe400000102f5 */
        /* <DEDUP_REMOVED lines=17> */
[----:B------:R-:W-:Y:S02]  /*5120*/  IADD3.X R204, R204, c[0x0][0x16c], RZ, P6, !PT ;  /* 0x00005b00cccc7a10 */ /* 0x000fe400037fe4ff */
[----:B------:R-:W-:-:S02]  /*5130*/  IADD3.X R224, R224, c[0x0][0x16c], RZ, P3, !PT ;  /* 0x00005b00e0e07a10 */ /* 0x000fc40001ffe4ff */
[----:B------:R-:W-:Y:S02]  /*5140*/  IADD3.X R226, R226, c[0x0][0x16c], RZ, P1, !PT ;  /* 0x00005b00e2e27a10 */ /* 0x000fe40000ffe4ff */
[----:B------:R-:W-:Y:S02]  /*5150*/  IADD3.X R228, R228, c[0x0][0x16c], RZ, P2, !PT ;  /* 0x00005b00e4e47a10 */ /* 0x000fe400017fe4ff */
[----:B------:R-:W-:Y:S02]  /*5160*/  IADD3.X R230, R230, c[0x0][0x16c], RZ, P4, !PT ;  /* 0x00005b00e6e67a10 */ /* 0x000fe400027fe4ff */
[----:B------:R-:W-:Y:S02]  /*5170*/  IADD3.X R232, R232, c[0x0][0x16c], RZ, P5, !PT ;  /* 0x00005b00e8e87a10 */ /* 0x000fe40002ffe4ff */
[----:B------:R-:W-:Y:S02]  /*5180*/  IADD3.X R3, R3, c[0x0][0x164], RZ, P0, !PT ;  /* 0x0000590003037a10 */ /* 0x000fe400007fe4ff */
[----:B------:R-:W-:-:S02]  /*5190*/  IADD3 R22, R237, -0x2, RZ ;  /* 0xfffffffeed167810 */ /* 0x000fc40007ffe0ff */
[----:B-1----:R-:W-:Y:S02]  /*51a0*/  LOP3.LUT R21, R238, 0x20, RZ, 0x3c, !PT ;  /* 0x00000020ee157812 */ /* 0x002fe400078e3cff */
.L_x_2:
[----:B------:R-:W2:Y:S01]  /*51b0*/  LDL R192, [R1] ;  /* 0x0000000001c07983 */ /* 0x000ea20000100800 */
[----:B------:R-:W-:-:S04]  /*51c0*/  DEPBAR.LE SB0, 0x2 ;  /* 0x000080800000791a */ /* 0x000fc80000000000 */
[----:B------:R-:W-:Y:S02]  /*51d0*/  IADD3 R200, R200, 0x1, RZ ;  /* 0x00000001c8c87810 */ /* 0x000fe40007ffe0ff */
[----:B------:R-:W-:Y:S01]  /*51e0*/  LOP3.LUT R20, R238, 0x20, RZ, 0x3c, !PT ;  /* 0x00000020ee147812 */ /* 0x000fe200078e3cff */
[----:B------:R-:W-:Y:S01]  /*51f0*/  BAR.SYNC.DEFER_BLOCKING 0x0 ;  /* 0x0000000000007b1d */ /* 0x000fe20000010000 */
[----:B------:R-:W-:-:S04]  /*5200*/  ISETP.GT.AND P0, PT, R200, 0x1, PT ;  /* 0x00000001c800780c */ /* 0x000fc80003f04270 */
[----:B------:R-:W-:-:S05]  /*5210*/  SEL R200, R200, RZ, !P0 ;  /* 0x000000ffc8c87207 */ /* 0x000fca0004000000 */
[C---:B------:R-:W-:Y:S02]  /*5220*/  IMAD R189, R200.reuse, 0x8000, R238 ;  /* 0x00008000c8bd7824 */ /* 0x040fe400078e02ee */
[C---:B------:R-:W-:Y:S02]  /*5230*/  IMAD R180, R200.reuse, 0x8000, R20 ;  /* 0x00008000c8b47824 */ /* 0x040fe400078e0214 */
[----:B------:R-:W-:Y:S01]  /*5240*/  IMAD R181, R200, 0x4000, R236 ;  /* 0x00004000c8b57824 */ /* 0x000fe200078e02ec */
[----:B------:R-:W-:Y:S04]  /*5250*/  LDS R20, [R189] ;  /* 0x00000000bd147984 */ /* 0x000fe80000000800 */
[----:B------:R-:W-:Y:S04]  /*5260*/  LDS R22, [R189+0x1000] ;  /* 0x00100000bd167984 */ /* 0x000fe80000000800 */
[----:B------:R-:W-:Y:S04]  /*5270*/  LDS R21, [R180] ;  /* 0x00000000b4157984 */ /* 0x000fe80000000800 */
[----:B------:R-:W-:Y:S04]  /*5280*/  LDS R23, [R180+0x1000] ;  /* 0x00100000b4177984 */ /* 0x000fe80000000800 */
[----:B------:R-:W1:Y:S04]  /*5290*/  LDSM.16.M88.4 R36, [R181+0x10000] ;  /* 0x01000000b524783b */ /* 0x000e680000000200 */
[----:B------:R-:W-:Y:S04]  /*52a0*/  LDS R24, [R189+0x100] ;  /* 0x00010000bd187984 */ /* 0x000fe80000000800 */
[----:B------:R-:W-:Y:S04]  /*52b0*/  LDS R26, [R189+0x1100] ;  /* 0x00110000bd1a7984 */ /* 0x000fe80000000800 */
[----:B------:R-:W-:Y:S04]  /*52c0*/  LDS R25, [R180+0x100] ;  /* 0x00010000b4197984 */ /* 0x000fe80000000800 */
[----:B------:R-:W3:Y:S04]  /*52d0*/  LDS R27, [R180+0x1100] ;  /* 0x00110000b41b7984 */ /* 0x000ee80000000800 */
[----:B------:R-:W-:Y:S04]  /*52e0*/  LDS R28, [R189+0x200] ;  /* 0x00020000bd1c7984 */ /* 0x000fe80000000800 */
[----:B------:R-:W-:Y:S04]  /*52f0*/  LDS R30, [R189+0x1200] ;  /* 0x00120000bd1e7984 */ /* 0x000fe80000000800 */
[----:B------:R-:W-:Y:S04]  /*5300*/  LDS R29, [R180+0x200] ;  /* 0x00020000b41d7984 */ /* 0x000fe80000000800 */
[----:B------:R-:W4:Y:S04]  /*5310*/  LDS R31, [R180+0x1200] ;  /* 0x00120000b41f7984 */ /* 0x000f280000000800 */
[----:B------:R-:W5:Y:S01]  /*5320*/  LDSM.16.M88.4 R152, [R181+0x13000] ;  /* 0x01300000b598783b */ /* 0x000f620000000200 */
[-C--:B-1----:R-:W-:Y:S03]  /*5330*/  HMMA.1688.F32.TF32 R40, R20, R36.reuse, R56 ;  /* 0x000000241428723c */ /* 0x082fe60000081038 */
[----:B------:R-:W-:Y:S04]  /*5340*/  LDS R32, [R189+0x300] ;  /* 0x00030000bd207984 */ /* 0x000fe80000000800 */
[----:B------:R-:W-:Y:S04]  /*5350*/  LDS R34, [R189+0x1300] ;  /* 0x00130000bd227984 */ /* 0x000fe80000000800 */
[----:B------:R-:W-:Y:S04]  /*5360*/  LDS R33, [R180+0x300] ;  /* 0x00030000b4217984 */ /* 0x000fe80000000800 */
[----:B------:R-:W1:Y:S04]  /*5370*/  LDS R35, [R180+0x1300] ;  /* 0x00130000b4237984 */ /* 0x000e680000000800 */
[----:B------:R-:W1:Y:S01]  /*5380*/  LDSM.16.M88.4 R56, [R181+0x10800] ;  /* 0x01080000b538783b */ /* 0x000e620000000200 */
[----:B---3--:R-:W-:Y:S03]  /*5390*/  HMMA.1688.F32.TF32 R44, R24, R36, R48 ;  /* 0x00000024182c723c */ /* 0x008fe60000081030 */
[----:B------:R-:W3:Y:S04]  /*53a0*/  LDSM.16.M88.4 R64, [R181+0x11800] ;  /* 0x01180000b540783b */ /* 0x000ee80000000200 */
[----:B------:R-:W3:Y:S01]  /*53b0*/  LDSM.16.M88.4 R68, [R181+0x12000] ;  /* 0x01200000b544783b */ /* 0x000ee20000000200 */
[----:B------:R-:W-:-:S03]  /*53c0*/  ISETP.GT.AND P1, PT, R0, RZ, PT ;  /* 0x000000ff0000720c */ /* 0x000fc60003f24270 */
[----:B------:R-:W-:Y:S01]  /*53d0*/  LDS R196, [R189+0x6000] ;  /* 0x00600000bdc47984 */ /* 0x000fe20000000800 */
[----:B----4-:R-:W-:Y:S03]  /*53e0*/  HMMA.1688.F32.TF32 R48, R28, R36, R52 ;  /* 0x000000241c30723c */ /* 0x010fe60000081034 */
[----:B------:R-:W-:Y:S04]  /*53f0*/  LDS R198, [R189+0x7000] ;  /* 0x00700000bdc67984 */ /* 0x000fe80000000800 */
[----:B------:R-:W-:Y:S01]  /*5400*/  LDS R197, [R180+0x6000] ;  /* 0x00600000b4c57984 */ /* 0x000fe20000000800 */
[----:B-----5:R-:W-:Y:S03]  /*5410*/  HMMA.1688.F32.TF32 R176, R20, R152, R104 ;  /* 0x0000009814b0723c */ /* 0x020fe60000081068 */
[----:B------:R-:W-:Y:S05]  /*5420*/  LDS R199, [R180+0x7000] ;  /* 0x00700000b4c77984 */ /* 0x000fea0000000800 */
[C---:B-1----:R-:W-:Y:S01]  /*5430*/  HMMA.1688.F32.TF32 R52, R32.reuse, R36, R60 ;  /* 0x000000242034723c */ /* 0x042fe2000008103c */
[----:B------:R-:W1:Y:S07]  /*5440*/  LDSM.16.M88.4 R60, [R181+0x11000] ;  /* 0x01100000b53c783b */ /* 0x000e6e0000000200 */
[C---:B------:R-:W-:Y:S01]  /*5450*/  HMMA.1688.F32.TF32 R84, R32.reuse, R56, R156 ;  /* 0x000000382054723c */ /* 0x040fe2000008109c */
[----:B------:R-:W4:Y:S07]  /*5460*/  LDSM.16.M88.4 R156, [R181+0x12800] ;  /* 0x01280000b59c783b */ /* 0x000f2e0000000200 */
[C---:B------:R-:W-:Y:S01]  /*5470*/  HMMA.1688.F32.TF32 R104, R32.reuse, R152, R96 ;  /* 0x000000982068723c */ /* 0x040fe20000081060 */
[----:B------:R-:W5:Y:S07]  /*5480*/  LDSM.16.M88.4 R96, [R181+0x13800] ;  /* 0x01380000b560783b */ /* 0x000f6e0000000200 */
[C---:B---3--:R-:W-:Y:S08]  /*5490*/  HMMA.1688.F32.TF32 R136, R32.reuse, R64, R136 ;  /* 0x000000402088723c */ /* 0x048ff00000081088 */
[C---:B------:R-:W-:Y:S08]  /*54a0*/  HMMA.1688.F32.TF32 R164, R32.reuse, R68, R164 ;  /* 0x0000004420a4723c */ /* 0x040ff000000810a4 */
[C---:B-1----:R-:W-:Y:S08]  /*54b0*/  HMMA.1688.F32.TF32 R120, R32.reuse, R60, R120 ;  /* 0x0000003c2078723c */ /* 0x042ff00000081078 */
[C---:B----4-:R-:W-:Y:S08]  /*54c0*/  HMMA.1688.F32.TF32 R112, R32.reuse, R156, R112 ;  /* 0x0000009c2070723c */ /* 0x050ff00000081070 */
[----:B-----5:R-:W-:Y:S01]  /*54d0*/  HMMA.1688.F32.TF32 R16, R32, R96, R16 ;  /* 0x000000602010723c */ /* 0x020fe20000081010 */
[----:B------:R-:W-:Y:S04]  /*54e0*/  LDS R32, [R189+0x2000] ;  /* 0x00200000bd207984 */ /* 0x000fe80000000800 */
[----:B------:R-:W-:Y:S03]  /*54f0*/  LDS R34, [R189+0x3000] ;  /* 0x00300000bd227984 */ /* 0x000fe60000000800 */
[-C--:B------:R-:W-:Y:S01]  /*5500*/  HMMA.1688.F32.TF32 R76, R24, R56.reuse, R76 ;  /* 0x00000038184c723c */ /* 0x080fe2000008104c */
[----:B------:R-:W-:Y:S04]  /*5510*/  LDS R33, [R180+0x2000] ;  /* 0x00200000b4217984 */ /* 0x000fe80000000800 */
[----:B------:R-:W1:Y:S03]  /*5520*/  LDS R35, [R180+0x3000] ;  /* 0x00300000b4237984 */ /* 0x000e660000000800 */
[----:B------:R-:W-:Y:S08]  /*5530*/  HMMA.1688.F32.TF32 R80, R28, R56, R80 ;  /* 0x000000381c50723c */ /* 0x000ff00000081050 */
[-C--:B------:R-:W-:Y:S08]  /*5540*/  HMMA.1688.F32.TF32 R92, R24, R60.reuse, R92 ;  /* 0x0000003c185c723c */ /* 0x080ff0000008105c */
        /* <DEDUP_REMOVED lines=8> */
[C---:B------:R-:W-:Y:S08]  /*55d0*/  HMMA.1688.F32.TF32 R100, R28.reuse, R152, R100 ;  /* 0x000000981c64723c */ /* 0x040ff00000081064 */
[----:B------:R-:W-:Y:S01]  /*55e0*/  HMMA.1688.F32.TF32 R12, R28, R96, R12 ;  /* 0x000000601c0c723c */ /* 0x000fe2000008100c */
[----:B------:R-:W-:Y:S04]  /*55f0*/  LDS R28, [R189+0x2100] ;  /* 0x00210000bd1c7984 */ /* 0x000fe80000000800 */
[----:B------:R-:W-:Y:S03]  /*5600*/  LDS R30, [R189+0x3100] ;  /* 0x00310000bd1e7984 */ /* 0x000fe60000000800 */
[C---:B------:R-:W-:Y:S01]  /*5610*/  HMMA.1688.F32.TF32 R72, R20.reuse, R56, R72 ;  /* 0x000000381448723c */ /* 0x040fe20000081048 */
[----:B------:R-:W-:Y:S04]  /*5620*/  LDS R29, [R180+0x2100] ;  /* 0x00210000b41d7984 */ /* 0x000fe80000000800 */
[----:B------:R-:W3:Y:S03]  /*5630*/  LDS R31, [R180+0x3100] ;  /* 0x00310000b41f7984 */ /* 0x000ee60000000800 */
[C---:B------:R-:W-:Y:S08]  /*5640*/  HMMA.1688.F32.TF32 R88, R20.reuse, R60, R88 ;  /* 0x0000003c1458723c */ /* 0x040ff00000081058 */
[C---:B------:R-:W-:Y:S08]  /*5650*/  HMMA.1688.F32.TF32 R124, R20.reuse, R64, R124 ;  /* 0x00000040147c723c */ /* 0x040ff0000008107c */
[C---:B------:R-:W-:Y:S08]  /*5660*/  HMMA.1688.F32.TF32 R140, R20.reuse, R68, R140 ;  /* 0x00000044148c723c */ /* 0x040ff0000008108c */
[C---:B------:R-:W-:Y:S01]  /*5670*/  HMMA.1688.F32.TF32 R172, R20.reuse, R156, R172 ;  /* 0x0000009c14ac723c */ /* 0x040fe200000810ac */
[----:B--2---:R-:W-:Y:S01]  /*5680*/  IMAD R181, R200, 0x4000, R192 ;  /* 0x00004000c8b57824 */ /* 0x004fe200078e02c0 */
[----:B------:R-:W-:Y:S04]  /*5690*/  LDS R60, [R189+0x4100] ;  /* 0x00410000bd3c7984 */ /* 0x000fe80000000800 */
[----:B------:R-:W-:Y:S02]  /*56a0*/  LDS R61, [R180+0x4100] ;  /* 0x00410000b43d7984 */ /* 0x000fe40000000800 */
[-C--:B------:R-:W-:Y:S02]  /*56b0*/  HMMA.1688.F32.TF32 R184, R20, R96.reuse, R8 ;  /* 0x0000006014b8723c */ /* 0x080fe40000081008 */
[----:B------:R-:W-:Y:S04]  /*56c0*/  LDS R20, [R189+0x2200] ;  /* 0x00220000bd147984 */ /* 0x000fe80000000800 */
[----:B------:R-:W-:Y:S02]  /*56d0*/  LDS R22, [R189+0x3200] ;  /* 0x00320000bd167984 */ /* 0x000fe40000000800 */
[----:B------:R-:W-:Y:S02]  /*56e0*/  HMMA.1688.F32.TF32 R24, R24, R96, R4 ;  /* 0x000000601818723c */ /* 0x000fe40000081004 */
[----:B------:R-:W-:Y:S04]  /*56f0*/  LDS R21, [R180+0x2200] ;  /* 0x00220000b4157984 */ /* 0x000fe80000000800 */
[----:B------:R-:W2:Y:S04]  /*5700*/  LDS R23, [R180+0x3200] ;  /* 0x00320000b4177984 */ /* 0x000ea80000000800 */
[----:B------:R-:W-:Y:S04]  /*5710*/  LDS R4, [R189+0x2300] ;  /* 0x00230000bd047984 */ /* 0x000fe80000000800 */
[----:B------:R-:W-:Y:S04]  /*5720*/  LDS R6, [R189+0x3300] ;  /* 0x00330000bd067984 */ /* 0x000fe80000000800 */
[----:B------:R-:W-:Y:S04]  /*5730*/  LDS R5, [R180+0x2300] ;  /* 0x00230000b4057984 */ /* 0x000fe80000000800 */
[----:B------:R-:W4:Y:S01]  /*5740*/  LDS R7, [R180+0x3300] ;  /* 0x00330000b4077984 */ /* 0x000f220000000800 */
[C---:B-1----:R-:W-:Y:S03]  /*5750*/  HMMA.1688.F32.TF32 R8, R32.reuse, R158, R172 ;  /* 0x0000009e2008723c */ /* 0x042fe600000810ac */
[----:B------:R-:W-:Y:S04]  /*5760*/  LDS R56, [R189+0x4200] ;  /* 0x00420000bd387984 */ /* 0x000fe80000000800 */
[----:B------:R-:W-:Y:S01]  /*5770*/  LDS R57, [R180+0x4200] ;  /* 0x00420000b4397984 */ /* 0x000fe20000000800 */
[C---:B------:R-:W-:Y:S08]  /*5780*/  HMMA.1688.F32.TF32 R172, R32.reuse, R154, R176 ;  /* 0x0000009a20ac723c */ /* 0x040ff000000810b0 */
[----:B------:R-:W-:Y:S08]  /*5790*/  HMMA.1688.F32.TF32 R176, R32, R98, R184 ;  /* 0x0000006220b0723c */ /* 0x000ff000000810b8 */
[C---:B---3--:R-:W-:Y:S08]  /*57a0*/  HMMA.1688.F32.TF32 R44, R28.reuse, R38, R44 ;  /* 0x000000261c2c723c */ /* 0x048ff0000008102c */
[C---:B------:R-:W-:Y:S08]  /*57b0*/  HMMA.1688.F32.TF32 R76, R28.reuse, R58, R76 ;  /* 0x0000003a1c4c723c */ /* 0x040ff0000008104c */
[C---:B------:R-:W-:Y:S08]  /*57c0*/  HMMA.1688.F32.TF32 R92, R28.reuse, R62, R92 ;  /* 0x0000003e1c5c723c */ /* 0x040ff0000008105c */
[C---:B------:R-:W-:Y:S08]  /*57d0*/  HMMA.1688.F32.TF32 R128, R28.reuse, R66, R128 ;  /* 0x000000421c80723c */ /* 0x040ff00000081080 */
[C---:B------:R-:W-:Y:S08]  /*57e0*/  HMMA.1688.F32.TF32 R148, R28.reuse, R70, R148 ;  /* 0x000000461c94723c */ /* 0x040ff00000081094 */
[C---:B------:R-:W-:Y:S08]  /*57f0*/  HMMA.1688.F32.TF32 R168, R28.reuse, R158, R168 ;  /* 0x0000009e1ca8723c */ /* 0x040ff000000810a8 */
[C---:B------:R-:W-:Y:S08]  /*5800*/  HMMA.1688.F32.TF32 R108, R28.reuse, R154, R108 ;  /* 0x0000009a1c6c723c */ /* 0x040ff0000008106c */
[----:B------:R-:W-:Y:S08]  /*5810*/  HMMA.1688.F32.TF32 R24, R28, R98, R24 ;  /* 0x000000621c18723c */ /* 0x000ff00000081018 */
[C---:B------:R-:W-:Y:S08]  /*5820*/  HMMA.1688.F32.TF32 R40, R32.reuse, R38, R40 ;  /* 0x000000262028723c */ /* 0x040ff00000081028 */
[C---:B------:R-:W-:Y:S08]  /*5830*/  HMMA.1688.F32.TF32 R72, R32.reuse, R58, R72 ;  /* 0x0000003a2048723c */ /* 0x040ff00000081048 */
[C---:B------:R-:W-:Y:S08]  /*5840*/  HMMA.1688.F32.TF32 R88, R32.reuse, R62, R88 ;  /* 0x0000003e2058723c */ /* 0x040ff00000081058 */
[C---:B------:R-:W-:Y:S08]  /*5850*/  HMMA.1688.F32.TF32 R124, R32.reuse, R66, R124 ;  /* 0x00000042207c723c */ /* 0x040ff0000008107c */
[----:B------:R-:W-:Y:S08]  /*5860*/  HMMA.1688.F32.TF32 R140, R32, R70, R140 ;  /* 0x00000046208c723c */ /* 0x000ff0000008108c */
[-C--:B--2---:R-:W-:Y:S01]  /*5870*/  HMMA.1688.F32.TF32 R28, R20, R38.reuse, R48 ;  /* 0x00000026141c723c */ /* 0x084fe20000081030 */
[----:B------:R-:W-:Y:S04]  /*5880*/  LDS R48, [R189+0x4300] ;  /* 0x00430000bd307984 */ /* 0x000fe80000000800 */
[----:B------:R-:W-:Y:S03]  /*5890*/  LDS R50, [R189+0x5300] ;  /* 0x00530000bd327984 */ /* 0x000fe60000000800 */
[----:B----4-:R-:W-:Y:S01]  /*58a0*/  HMMA.1688.F32.TF32 R184, R4, R38, R52 ;  /* 0x0000002604b8723c */ /* 0x010fe20000081034 */
[----:B------:R-:W-:Y:S04]  /*58b0*/  LDS R49, [R180+0x4300] ;  /* 0x00430000b4317984 */ /* 0x000fe80000000800 */
[----:B------:R-:W-:Y:S03]  /*58c0*/  LDS R51, [R180+0x5300] ;  /* 0x00530000b4337984 */ /* 0x000fe60000000800 */
[C---:B------:R-:W-:Y:S01]  /*58d0*/  HMMA.1688.F32.TF32 R80, R20.reuse, R58, R80 ;  /* 0x0000003a1450723c */ /* 0x040fe20000081050 */
[----:B------:R-:W-:Y:S04]  /*58e0*/  LDS R52, [R189+0x4000] ;  /* 0x00400000bd347984 */ /* 0x000fe80000000800 */
[----:B------:R-:W-:Y:S03]  /*58f0*/  LDS R54, [R189+0x5000] ;  /* 0x00500000bd367984 */ /* 0x000fe60000000800 */
[C---:B------:R-:W-:Y:S01]  /*5900*/  HMMA.1688.F32.TF32 R116, R20.reuse, R62, R116 ;  /* 0x0000003e1474723c */ /* 0x040fe20000081074 */
[----:B------:R-:W-:Y:S04]  /*5910*/  LDS R53, [R180+0x4000] ;  /* 0x00400000b4357984 */ /* 0x000fe80000000800 */
[----:B------:R-:W-:Y:S03]  /*5920*/  LDS R55, [R180+0x5000] ;  /* 0x00500000b4377984 */ /* 0x000fe60000000800 */
[C---:B------:R-:W-:Y:S08]  /*5930*/  HMMA.1688.F32.TF32 R132, R20.reuse, R66, R132 ;  /* 0x000000421484723c */ /* 0x040ff00000081084 */
[C---:B------:R-:W-:Y:S08]  /*5940*/  HMMA.1688.F32.TF32 R160, R20.reuse, R70, R160 ;  /* 0x0000004614a0723c */ /* 0x040ff000000810a0 */
[C---:B------:R-:W-:Y:S08]  /*5950*/  HMMA.1688.F32.TF32 R144, R20.reuse, R158, R144 ;  /* 0x0000009e1490723c */ /* 0x040ff00000081090 */
[C---:B------:R-:W-:Y:S08]  /*5960*/  HMMA.1688.F32.TF32 R100, R20.reuse, R154, R100 ;  /* 0x0000009a1464723c */ /* 0x040ff00000081064 */
[----:B------:R-:W-:Y:S01]  /*5970*/  HMMA.1688.F32.TF32 R12, R20, R98, R12 ;  /* 0x00000062140c723c */ /* 0x000fe2000008100c */
[----:B------:R-:W-:Y:S07]  /*5980*/  LDSM.16.M88.4 R20, [R181+0x10000] ;  /* 0x01000000b514783b */ /* 0x000fee0000000200 */
[C---:B------:R-:W-:Y:S01]  /*5990*/  HMMA.1688.F32.TF32 R32, R4.reuse, R58, R84 ;  /* 0x0000003a0420723c */ /* 0x040fe20000081054 */
[----:B------:R-:W-:Y:S04]  /*59a0*/  LDS R58, [R189+0x5200] ;  /* 0x00520000bd3a7984 */ /* 0x000fe80000000800 */
[----:B------:R-:W-:Y:S03]  /*59b0*/  LDS R59, [R180+0x5200] ;  /* 0x00520000b43b7984 */ /* 0x000fe60000000800 */
[C---:B------:R-:W-:Y:S01]  /*59c0*/  HMMA.1688.F32.TF32 R36, R4.reuse, R62, R120 ;  /* 0x0000003e0424723c */ /* 0x040fe20000081078 */
[----:B------:R-:W-:Y:S04]  /*59d0*/  LDS R62, [R189+0x5100] ;  /* 0x00510000bd3e7984 */ /* 0x000fe80000000800 */
[----:B------:R-:W1:Y:S03]  /*59e0*/  LDS R63, [R180+0x5100] ;  /* 0x00510000b43f7984 */ /* 0x000e660000000800 */
[C---:B------:R-:W-:Y:S01]  /*59f0*/  HMMA.1688.F32.TF32 R84, R4.reuse, R66, R136 ;  /* 0x000000420454723c */ /* 0x040fe20000081088 */
[----:B------:R-:W2:Y:S04]  /*5a00*/  LDSM.16.M88.4 R136, [R181+0x11800] ;  /* 0x01180000b588783b */ /* 0x000ea80000000200 */
[----:B------:R-:W-:Y:S03]  /*5a10*/  LDSM.16.M88.4 R120, [R181+0x11000] ;  /* 0x01100000b578783b */ /* 0x000fe60000000200 */
[C---:B------:R-:W-:Y:S01]  /*5a20*/  HMMA.1688.F32.TF32 R64, R4.reuse, R70, R164 ;  /* 0x000000460440723c */ /* 0x040fe200000810a4 */
[----:B------:R-:W-:Y:S07]  /*5a30*/  LDSM.16.M88.4 R164, [R181+0x12000] ;  /* 0x01200000b5a4783b */ /* 0x000fee0000000200 */
[C---:B------:R-:W-:Y:S01]  /*5a40*/  HMMA.1688.F32.TF32 R68, R4.reuse, R158, R112 ;  /* 0x0000009e0444723c */ /* 0x040fe20000081070 */
[----:B------:R-:W-:Y:S07]  /*5a50*/  LDSM.16.M88.4 R112, [R181+0x12800] ;  /* 0x01280000b570783b */ /* 0x000fee0000000200 */
[C---:B------:R-:W-:Y:S08]  /*5a60*/  HMMA.1688.F32.TF32 R152, R4.reuse, R154, R104 ;  /* 0x0000009a0498723c */ /* 0x040ff00000081068 */
[----:B------:R-:W-:Y:S01]  /*5a70*/  HMMA.1688.F32.TF32 R156, R4, R98, R16 ;  /* 0x00000062049c723c */ /* 0x000fe20000081010 */
[----:B------:R-:W3:Y:S04]  /*5a80*/  LDSM.16.M88.4 R16, [R181+0x10800] ;  /* 0x01080000b510783b */ /* 0x000ee80000000200 */
[----:B------:R-:W-:Y:S03]  /*5a90*/  LDSM.16.M88.4 R96, [R181+0x13000] ;  /* 0x01300000b560783b */ /* 0x000fe60000000200 */
[----:B-1----:R-:W-:Y:S08]  /*5aa0*/  HMMA.1688.F32.TF32 R4, R60, R20, R44 ;  /* 0x000000143c04723c */ /* 0x002ff0000008102c */
[----:B--2---:R-:W-:Y:S01]  /*5ab0*/  HMMA.1688.F32.TF32 R44, R48, R136, R84 ;  /* 0x00000088302c723c */ /* 0x004fe20000081054 */
[----:B------:R-:W1:Y:S07]  /*5ac0*/  LDSM.16.M88.4 R84, [R181+0x13800] ;  /* 0x01380000b554783b */ /* 0x000e6e0000000200 */
[-C--:B------:R-:W-:Y:S08]  /*5ad0*/  HMMA.1688.F32.TF32 R104, R52, R20.reuse, R40 ;  /* 0x000000143468723c */ /* 0x080ff00000081028 */
[-C--:B------:R-:W-:Y:S08]  /*5ae0*/  HMMA.1688.F32.TF32 R40, R56, R20.reuse, R28 ;  /* 0x000000143828723c */ /* 0x080ff0000008101c */
[----:B------:R-:W-:Y:S08]  /*5af0*/  HMMA.1688.F32.TF32 R28, R48, R20, R184 ;  /* 0x00000014301c723c */ /* 0x000ff000000810b8 */
[C---:B---3--:R-:W-:Y:S08]  /*5b00*/  HMMA.1688.F32.TF32 R72, R52.reuse, R16, R72 ;  /* 0x000000103448723c */ /* 0x048ff00000081048 */
[C---:B------:R-:W-:Y:S08]  /*5b10*/  HMMA.1688.F32.TF32 R88, R52.reuse, R120, R88 ;  /* 0x000000783458723c */ /* 0x040ff00000081058 */
[C---:B-1----:R-:W-:Y:S01]  /*5b20*/  HMMA.1688.F32.TF32 R192, R52.reuse, R84, R176 ;  /* 0x0000005434c0723c */ /* 0x042fe200000810b0 */
[----:B------:R-:W-:Y:S04]  /*5b30*/  LDS R176, [R189+0x6100] ;  /* 0x00610000bdb07984 */ /* 0x000fe80000000800 */
[----:B------:R-:W-:Y:S03]  /*5b40*/  LDS R178, [R189+0x7100] ;  /* 0x00710000bdb27984 */ /* 0x000fe60000000800 */
[C---:B------:R-:W-:Y:S01]  /*5b50*/  HMMA.1688.F32.TF32 R124, R52.reuse, R136, R124 ;  /* 0x00000088347c723c */ /* 0x040fe2000008107c */
[----:B------:R-:W-:Y:S04]  /*5b60*/  LDS R177, [R180+0x6100] ;  /* 0x00610000b4b17984 */ /* 0x000fe80000000800 */
[----:B------:R-:W1:Y:S03]  /*5b70*/  LDS R179, [R180+0x7100] ;  /* 0x00710000b4b37984 */ /* 0x000e660000000800 */
[C---:B------:R-:W-:Y:S08]  /*5b80*/  HMMA.1688.F32.TF32 R140, R52.reuse, R164, R140 ;  /* 0x000000a4348c723c */ /* 0x040ff0000008108c */
[C---:B------:R-:W-:Y:S08]  /*5b90*/  HMMA.1688.F32.TF32 R8, R52.reuse, R112, R8 ;  /* 0x000000703408723c */ /* 0x040ff00000081008 */
[----:B------:R-:W-:Y:S08]  /*5ba0*/  HMMA.1688.F32.TF32 R184, R52, R96, R172 ;  /* 0x0000006034b8723c */ /* 0x000ff000000810ac */
[C---:B------:R-:W-:Y:S08]  /*5bb0*/  HMMA.1688.F32.TF32 R76, R60.reuse, R16, R76 ;  /* 0x000000103c4c723c */ /* 0x040ff0000008104c */
[C---:B------:R-:W-:Y:S08]  /*5bc0*/  HMMA.1688.F32.TF32 R92, R60.reuse, R120, R92 ;  /* 0x000000783c5c723c */ /* 0x040ff0000008105c */
[C---:B------:R-:W-:Y:S08]  /*5bd0*/  HMMA.1688.F32.TF32 R128, R60.reuse, R136, R128 ;  /* 0x000000883c80723c */ /* 0x040ff00000081080 */
[C---:B------:R-:W-:Y:S08]  /*5be0*/  HMMA.1688.F32.TF32 R148, R60.reuse, R164, R148 ;  /* 0x000000a43c94723c */ /* 0x040ff00000081094 */
[C---:B------:R-:W-:Y:S08]  /*5bf0*/  HMMA.1688.F32.TF32 R168, R60.reuse, R112, R168 ;  /* 0x000000703ca8723c */ /* 0x040ff000000810a8 */
[C---:B------:R-:W-:Y:S08]  /*5c00*/  HMMA.1688.F32.TF32 R108, R60.reuse, R96, R108 ;  /* 0x000000603c6c723c */ /* 0x040ff0000008106c */
[----:B------:R-:W-:Y:S01]  /*5c10*/  HMMA.1688.F32.TF32 R52, R60, R84, R24 ;  /* 0x000000543c34723c */ /* 0x000fe20000081018 */
[----:B------:R-:W-:Y:S04]  /*5c20*/  LDS R60, [R189+0x6200] ;  /* 0x00620000bd3c7984 */ /* 0x000fe80000000800 */
[----:B------:R-:W-:Y:S04]  /*5c30*/  LDS R62, [R189+0x7200] ;  /* 0x00720000bd3e7984 */ /* 0x000fe80000000800 */
[----:B------:R-:W-:Y:S04]  /*5c40*/  LDS R61, [R180+0x6200] ;  /* 0x00620000b43d7984 */ /* 0x000fe80000000800 */
[----:B------:R-:W2:Y:S01]  /*5c50*/  LDS R63, [R180+0x7200] ;  /* 0x00720000b43f7984 */ /* 0x000ea20000000800 */
[----:B------:R-:W-:Y:S03]  /*5c60*/  HMMA.1688.F32.TF32 R132, R56, R136, R132 ;  /* 0x000000883884723c */ /* 0x000fe60000081084 */
[----:B------:R-:W3:Y:S01]  /*5c70*/  S2R R137, SR_TID.X ;  /* 0x0000000000897919 */ /* 0x000ee20000002100 */
[----:B------:R-:W-:-:S04]  /*5c80*/  IADD3 R21, R237, -0x2, RZ ;  /* 0xfffffffeed157810 */ /* 0x000fc80007ffe0ff */
[----:B------:R-:W-:Y:S01]  /*5c90*/  HMMA.1688.F32.TF32 R80, R56, R16, R80 ;  /* 0x000000103850723c */ /* 0x000fe20000081050 */
[----:B------:R-:W-:-:S07]  /*5ca0*/  ISETP.GE.AND P0, PT, R201, R21, PT ;  /* 0x00000015c900720c */ /* 0x000fce0003f06270 */
[C---:B------:R-:W-:Y:S07]  /*5cb0*/  HMMA.1688.F32.TF32 R32, R48.reuse, R16, R32 ;  /* 0x000000103020723c */ /* 0x040fee0000081020 */
[----:B------:R-:W-:Y:S01]  /*5cc0*/  SEL R16, RZ, 0x4, !P1 ;  /* 0x00000004ff107807 */ /* 0x000fe20004800000 */
[----:B------:R-:W-:Y:S01]  /*5cd0*/  HMMA.1688.F32.TF32 R36, R48, R120, R36 ;  /* 0x000000783024723c */ /* 0x000fe20000081024 */
[----:B------:R-:W-:Y:S02]  /*5ce0*/  ISETP.GT.AND P1, PT, R0, 0x4, PT ;  /* 0x000000040000780c */ /* 0x000fe40003f24270 */
[----:B------:R-:W-:-:S05]  /*5cf0*/  SEL R16, R16, RZ, !P0 ;  /* 0x000000ff10107207 */ /* 0x000fca0004000000 */
[----:B------:R-:W-:Y:S01]  /*5d00*/  HMMA.1688.F32.TF32 R64, R48, R164, R64 ;  /* 0x000000a43040723c */ /* 0x000fe20000081040 */
[----:B------:R-:W-:-:S07]  /*5d10*/  IMAD.MOV.U32 R17, RZ, RZ, c[0x0][0x188] ;  /* 0x00006200ff117624 */ /* 0x000fce00078e00ff */
[C---:B------:R-:W-:Y:S08]  /*5d20*/  HMMA.1688.F32.TF32 R68, R48.reuse, R112, R68 ;  /* 0x000000703044723c */ /* 0x040ff00000081044 */
[C---:B------:R-:W-:Y:S08]  /*5d30*/  HMMA.1688.F32.TF32 R152, R48.reuse, R96, R152 ;  /* 0x000000603098723c */ /* 0x040ff00000081098 */
[----:B------:R-:W-:Y:S01]  /*5d40*/  HMMA.1688.F32.TF32 R24, R48, R84, R156 ;  /* 0x000000543018723c */ /* 0x000fe2000008109c */
[----:B------:R-:W-:-:S07]  /*5d50*/  ISETP.NE.U32.AND P2, PT, R16, RZ, PT ;  /* 0x000000ff1000720c */ /* 0x000fce0003f45070 */
[----:B-1----:R-:W-:Y:S01]  /*5d60*/  HMMA.1688.F32.TF32 R48, R176, R22, R4 ;  /* 0x00000016b030723c */ /* 0x002fe20000081004 */
[----:B------:R-:W-:-:S07]  /*5d70*/  SEL R16, RZ, 0x4, !P1 ;  /* 0x00000004ff107807 */ /* 0x000fce0004800000 */
[----:B------:R-:W-:Y:S08]  /*5d80*/  HMMA.1688.F32.TF32 R4, R176, R86, R52 ;  /* 0x00000056b004723c */ /* 0x000ff00000081034 */
[----:B--2---:R-:W-:Y:S01]  /*5d90*/  HMMA.1688.F32.TF32 R52, R60, R22, R40 ;  /* 0x000000163c34723c */ /* 0x004fe20000081028 */
[----:B------:R-:W-:Y:S04]  /*5da0*/  LDS R40, [R189+0x6300] ;  /* 0x00630000bd287984 */ /* 0x000fe80000000800 */
[----:B------:R-:W-:Y:S04]  /*5db0*/  LDS R42, [R189+0x7300] ;  /* 0x00730000bd2a7984 */ /* 0x000fe80000000800 */
[----:B------:R-:W-:Y:S04]  /*5dc0*/  LDS R41, [R180+0x6300] ;  /* 0x00630000b4297984 */ /* 0x000fe80000000800 */
[----:B------:R-:W1:Y:S01]  /*5dd0*/  LDS R43, [R180+0x7300] ;  /* 0x00730000b42b7984 */ /* 0x000e620000000800 */
[----:B------:R-:W-:Y:S01]  /*5de0*/  IADD3 R190, R190, 0x1, RZ ;  /* 0x00000001bebe7810 */ /* 0x000fe20007ffe0ff */
[----:B------:R-:W-:-:S02]  /*5df0*/  IMAD.SHL.U32 R17, R17, 0x4, RZ ;  /* 0x0000000411117824 */ /* 0x000fc400078e00ff */
[----:B------:R-:W-:Y:S01]  /*5e00*/  IMAD.MOV.U32 R136, RZ, RZ, c[0x0][0x188] ;  /* 0x00006200ff887624 */ /* 0x000fe200078e00ff */
[----:B------:R-:W-:Y:S01]  /*5e10*/  SEL R16, R16, RZ, !P0 ;  /* 0x000000ff10107207 */ /* 0x000fe20004000000 */
[----:B------:R-:W-:Y:S01]  /*5e20*/  HMMA.1688.F32.TF32 R116, R56, R120, R116 ;  /* 0x000000783874723c */ /* 0x000fe20000081074 */
[----:B------:R-:W-:Y:S01]  /*5e30*/  ISETP.GT.AND P1, PT, R190, 0x1, PT ;  /* 0x00000001be00780c */ /* 0x000fe20003f24270 */
[----:B------:R-:W-:Y:S01]  /*5e40*/  IMAD.SHL.U32 R136, R136, 0x4, RZ ;  /* 0x0000000488887824 */ /* 0x000fe200078e00ff */
[----:B------:R-:W-:-:S04]  /*5e50*/  ISETP.NE.U32.AND P3, PT, R16, RZ, PT ;  /* 0x000000ff1000720c */ /* 0x000fc80003f65070 */
[----:B---3--:R-:W-:Y:S02]  /*5e60*/  LOP3.LUT R121, R137, 0xff, RZ, 0xc0, !PT ;  /* 0x000000ff89797812 */ /* 0x008fe400078ec0ff */
[----:B------:R-:W-:Y:S01]  /*5e70*/  SHF.R.S32.HI R120, RZ, 0x1f, R17 ;  /* 0x0000001fff787819 */ /* 0x000fe20000011411 */
[----:B------:R-:W-:Y:S01]  /*5e80*/  HMMA.1688.F32.TF32 R160, R56, R164, R160 ;  /* 0x000000a438a0723c */ /* 0x000fe200000810a0 */
[----:B------:R-:W-:Y:S01]  /*5e90*/  SEL R190, R190, RZ, !P1 ;  /* 0x000000ffbebe7207 */ /* 0x000fe20004800000 */
[----:B------:R-:W-:Y:S01]  /*5ea0*/  IMAD.SHL.U32 R21, R121, 0x4, RZ ;  /* 0x0000000479157824 */ /* 0x000fe200078e00ff */
[----:B------:R-:W-:Y:S02]  /*5eb0*/  SHF.L.U64.HI R120, R17, 0x2, R120 ;  /* 0x0000000211787819 */ /* 0x000fe40000010278 */
[----:B------:R-:W-:-:S03]  /*5ec0*/  LEA R16, P1, R136, R2, 0x2 ;  /* 0x0000000288107211 */ /* 0x000fc600078210ff */
[----:B------:R-:W-:Y:S01]  /*5ed0*/  HMMA.1688.F32.TF32 R144, R56, R112, R144 ;  /* 0x000000703890723c */ /* 0x000fe20000081090 */
[----:B------:R-:W-:Y:S01]  /*5ee0*/  IMAD R20, R190, 0x8000, R21 ;  /* 0x00008000be147824 */ /* 0x000fe200078e0215 */
[----:B------:R-:W-:Y:S01]  /*5ef0*/  BAR.SYNC.DEFER_BLOCKING 0x0 ;  /* 0x0000000000007b1d */ /* 0x000fe20000010000 */
[----:B------:R-:W-:-:S05]  /*5f00*/  IMAD.X R17, R3, 0x1, R120, P1 ;  /* 0x0000000103117824 */ /* 0x000fca00008e0678 */
[----:B------:R-:W-:Y:S01]  /*5f10*/  HMMA.1688.F32.TF32 R100, R56, R96, R100 ;  /* 0x000000603864723c */ /* 0x000fe20000081064 */
[----:B------:R-:W-:-:S07]  /*5f20*/  ISETP.GT.AND P1, PT, R0, 0x8, PT ;  /* 0x000000080000780c */ /* 0x000fce0003f24270 */
[----:B------:R-:W-:Y:S01]  /*5f30*/  HMMA.1688.F32.TF32 R12, R56, R84, R12 ;  /* 0x00000054380c723c */ /* 0x000fe2000008100c */
[----:B------:R-:W-:Y:S01]  /*5f40*/  IMAD.MOV.U32 R165, RZ, RZ, c[0x0][0x188] ;  /* 0x00006200ffa57624 */ /* 0x000fe200078e00ff */
[----:B------:R-:W-:Y:S01]  /*5f50*/  @!PT LDS RZ, [RZ] ;  /* 0x00000000fffff984 */ /* 0x000fe20000000800 */
[----:B------:R-:W-:Y:S01]  /*5f60*/  @!PT LDS RZ, [RZ] ;  /* 0x00000000fffff984 */ /* 0x000fe20000000800 */
[----:B------:R-:W-:Y:S01]  /*5f70*/  @!PT LDS RZ, [RZ] ;  /* 0x00000000fffff984 */ /* 0x000fe20000000800 */
[----:B------:R2:W-:Y:S04]  /*5f80*/  LDGSTS.E [R20], [R2.64], P2 ;  /* 0x0000000002147fae */ /* 0x0005e80009121844 */
[----:B------:R3:W-:Y:S01]  /*5f90*/  LDGSTS.E [R20+0x1000], [R16.64], P3 ;  /* 0x0100000010147fae */ /* 0x0007e20009921844 */
[----:B------:R-:W-:Y:S01]  /*5fa0*/  IMAD.SHL.U32 R165, R165, 0x8, RZ ;  /* 0x00000008a5a57824 */ /* 0x000fe200078e00ff */
[----:B---3--:R-:W-:Y:S02]  /*5fb0*/  SEL R16, RZ, 0x4, !P1 ;  /* 0x00000004ff107807 */ /* 0x008fe40004800000 */
[----:B------:R-:W-:-:S02]  /*5fc0*/  ISETP.GT.AND P1, PT, R0, 0xc, PT ;  /* 0x0000000c0000780c */ /* 0x000fc40003f24270 */
[----:B------:R-:W-:-:S04]  /*5fd0*/  SEL R16, R16, RZ, !P0 ;  /* 0x000000ff10107207 */ /* 0x000fc80004000000 */
[----:B------:R-:W-:Y:S02]  /*5fe0*/  ISETP.NE.U32.AND P2, PT, R16, RZ, PT ;  /* 0x000000ff1000720c */ /* 0x000fe40003f45070 */
[----:B------:R-:W-:Y:S01]  /*5ff0*/  SEL R16, RZ, 0x4, !P1 ;  /* 0x00000004ff107807 */ /* 0x000fe20004800000 */
[----:B------:R-:W-:Y:S03]  /*6000*/  HMMA.1688.F32.TF32 R80, R60, R18, R80 ;  /* 0x000000123c50723c */ /* 0x000fe60000081050 */
[----:B------:R-:W-:Y:S01]  /*6010*/  SEL R16, R16, RZ, !P0 ;  /* 0x000000ff10107207 */ /* 0x000fe20004000000 */
[----:B------:R-:W-:-:S04]  /*6020*/  IMAD.MOV.U32 R120, RZ, RZ, c[0x0][0x188] ;  /* 0x00006200ff787624 */ /* 0x000fc800078e00ff */
[----:B------:R-:W-:Y:S01]  /*6030*/  HMMA.1688.F32.TF32 R116, R60, R122, R116 ;  /* 0x0000007a3c74723c */ /* 0x000fe20000081074 */
[----:B------:R-:W-:Y:S02]  /*6040*/  ISETP.NE.U32.AND P1, PT, R16, RZ, PT ;  /* 0x000000ff1000720c */ /* 0x000fe40003f25070 */
[----:B------:R-:W-:-:S05]  /*6050*/  LEA R16, P3, R165, R2, 0x2 ;  /* 0x00000002a5107211 */ /* 0x000fca00078610ff */
[----:B------:R-:W-:Y:S01]  /*6060*/  HMMA.1688.F32.TF32 R132, R60, R138, R132 ;  /* 0x0000008a3c84723c */ /* 0x000fe20000081084 */
[----:B------:R-:W-:-:S07]  /*6070*/  IMAD R120, R120, 0xc, RZ ;  /* 0x0000000c78787824 */ /* 0x000fce00078e02ff */
[C---:B------:R-:W-:Y:S08]  /*6080*/  HMMA.1688.F32.TF32 R160, R60.reuse, R166, R160 ;  /* 0x000000a63ca0723c */ /* 0x040ff000000810a0 */
[C---:B------:R-:W-:Y:S08]  /*6090*/  HMMA.1688.F32.TF32 R144, R60.reuse, R114, R144 ;  /* 0x000000723c90723c */ /* 0x040ff00000081090 */
[C---:B------:R-:W-:Y:S08]  /*60a0*/  HMMA.1688.F32.TF32 R100, R60.reuse, R98, R100 ;  /* 0x000000623c64723c */ /* 0x040ff00000081064 */
[----:B------:R-:W-:Y:S07]  /*60b0*/  HMMA.1688.F32.TF32 R12, R60, R86, R12 ;  /* 0x000000563c0c723c */ /* 0x000fee000008100c */
[----:B------:R-:W-:-:S04]  /*60c0*/  SHF.R.S32.HI R61, RZ, 0x1f, R165 ;  /* 0x0000001fff3d7819 */ /* 0x000fc800000114a5 */
[----:B------:R-:W-:Y:S02]  /*60d0*/  SHF.L.U64.HI R61, R165, 0x2, R61 ;  /* 0x00000002a53d7819 */ /* 0x000fe4000001023d */
[----:B------:R-:W-:-:S03]  /*60e0*/  SHF.R.S32.HI R60, RZ, 0x1f, R120 ;  /* 0x0000001fff3c7819 */ /* 0x000fc60000011478 */
[----:B------:R-:W-:Y:S01]  /*60f0*/  IMAD.X R17, R3, 0x1, R61, P3 ;  /* 0x0000000103117824 */ /* 0x000fe200018e063d */
[----:B------:R-:W-:-:S04]  /*6100*/  SHF.L.U64.HI R60, R120, 0x2, R60 ;  /* 0x00000002783c7819 */ /* 0x000fc8000001023c */
[----:B------:R3:W-:Y:S02]  /*6110*/  LDGSTS.E [R20+0x2000], [R16.64], P2 ;  /* 0x0200000010147fae */ /* 0x0007e40009121844 */
[----:B---3--:R-:W-:-:S05]  /*6120*/  LEA R16, P2, R120, R2, 0x2 ;  /* 0x0000000278107211 */ /* 0x008fca00078410ff */
[----:B------:R-:W-:-:S05]  /*6130*/  IMAD.X R17, R3, 0x1, R60, P2 ;  /* 0x0000000103117824 */ /* 0x000fca00010e063c */
[----:B------:R3:W-:Y:S01]  /*6140*/  LDGSTS.E [R20+0x3000], [R16.64], P1 ;  /* 0x0300000010147fae */ /* 0x0007e20008921844 */
[----:B------:R-:W-:Y:S01]  /*6150*/  ISETP.GT.AND P1, PT, R0, 0x10, PT ;  /* 0x000000100000780c */ /* 0x000fe20003f24270 */
[----:B------:R-:W-:-:S03]  /*6160*/  IMAD.MOV.U32 R120, RZ, RZ, c[0x0][0x188] ;  /* 0x00006200ff787624 */ /* 0x000fc600078e00ff */
[----:B---3--:R-:W-:Y:S02]  /*6170*/  SEL R16, RZ, 0x4, !P1 ;  /* 0x00000004ff107807 */ /* 0x008fe40004800000 */
[----:B------:R-:W-:Y:S02]  /*6180*/  ISETP.GT.AND P1, PT, R0, 0x14, PT ;  /* 0x000000140000780c */ /* 0x000fe40003f24270 */
[----:B------:R-:W-:Y:S01]  /*6190*/  SEL R16, R16, RZ, !P0 ;  /* 0x000000ff10107207 */ /* 0x000fe20004000000 */
[----:B------:R-:W-:-:S03]  /*61a0*/  IMAD.SHL.U32 R120, R120, 0x10, RZ ;  /* 0x0000001078787824 */ /* 0x000fc600078e00ff */
[----:B------:R-:W-:Y:S02]  /*61b0*/  ISETP.NE.U32.AND P2, PT, R16, RZ, PT ;  /* 0x000000ff1000720c */ /* 0x000fe40003f45070 */
[----:B------:R-:W-:Y:S02]  /*61c0*/  SEL R16, RZ, 0x4, !P1 ;  /* 0x00000004ff107807 */ /* 0x000fe40004800000 */
[----:B------:R-:W-:Y:S02]  /*61d0*/  SHF.R.S32.HI R61, RZ, 0x1f, R120 ;  /* 0x0000001fff3d7819 */ /* 0x000fe40000011478 */
[----:B------:R-:W-:Y:S02]  /*61e0*/  SEL R16, R16, RZ, !P0 ;  /* 0x000000ff10107207 */ /* 0x000fe40004000000 */
[----:B------:R-:W-:Y:S02]  /*61f0*/  SHF.L.U64.HI R61, R120, 0x2, R61 ;  /* 0x00000002783d7819 */ /* 0x000fe4000001023d */
[----:B------:R-:W-:-:S02]  /*6200*/  ISETP.NE.U32.AND P1, PT, R16, RZ, PT ;  /* 0x000000ff1000720c */ /* 0x000fc40003f25070 */
[----:B------:R-:W-:Y:S01]  /*6210*/  LEA R16, P3, R120, R2, 0x2 ;  /* 0x0000000278107211 */ /* 0x000fe200078610ff */
[----:B------:R-:W-:-:S04]  /*6220*/  IMAD.MOV.U32 R60, RZ, RZ, c[0x0][0x188] ;  /* 0x00006200ff3c7624 */ /* 0x000fc800078e00ff */
[----:B------:R-:W-:Y:S02]  /*6230*/  IMAD.X R17, R3, 0x1, R61, P3 ;  /* 0x0000000103117824 */ /* 0x000fe400018e063d */
[----:B------:R-:W-:-:S03]  /*6240*/  IMAD R60, R60, 0x14, RZ ;  /* 0x000000143c3c7824 */ /* 0x000fc600078e02ff */
        /* <DEDUP_REMOVED lines=8> */
[----:B------:R-:W-:-:S04]  /*62d0*/  SEL R16, R16, RZ, !P0 ;  /* 0x000000ff10107207 */ /* 0x000fc80004000000 */
[----:B------:R-:W-:Y:S02]  /*62e0*/  ISETP.NE.U32.AND P2, PT, R16, RZ, PT ;  /* 0x000000ff1000720c */ /* 0x000fe40003f45070 */
[----:B------:R-:W-:Y:S01]  /*62f0*/  SEL R16, RZ, 0x4, !P1 ;  /* 0x00000004ff107807 */ /* 0x000fe20004800000 */
[----:B------:R-:W-:-:S03]  /*6300*/  IMAD R61, R61, 0x18, RZ ;  /* 0x000000183d3d7824 */ /* 0x000fc600078e02ff */
[----:B------:R-:W-:Y:S01]  /*6310*/  SEL R16, R16, RZ, !P0 ;  /* 0x000000ff10107207 */ /* 0x000fe20004000000 */
[----:B------:R-:W-:-:S03]  /*6320*/  IMAD.MOV.U32 R60, RZ, RZ, c[0x0][0x188] ;  /* 0x00006200ff3c7624 */ /* 0x000fc600078e00ff */
[----:B------:R-:W-:Y:S02]  /*6330*/  ISETP.NE.U32.AND P1, PT, R16, RZ, PT ;  /* 0x000000ff1000720c */ /* 0x000fe40003f25070 */
[----:B------:R-:W-:Y:S01]  /*6340*/  LEA R16, P3, R61, R2, 0x2 ;  /* 0x000000023d107211 */ /* 0x000fe200078610ff */
[----:B------:R-:W-:-:S04]  /*6350*/  IMAD R60, R60, 0x1c, RZ ;  /* 0x0000001c3c3c7824 */ /* 0x000fc800078e02ff */
[----:B------:R-:W-:-:S05]  /*6360*/  IMAD.X R17, R3, 0x1, R247, P3 ;  /* 0x0000000103117824 */ /* 0x000fca00018e06f7 */
[----:B------:R3:W-:Y:S02]  /*6370*/  LDGSTS.E [R20+0x6000], [R16.64], P2 ;  /* 0x0600000010147fae */ /* 0x0007e40009121844 */
[----:B---3--:R-:W-:-:S05]  /*6380*/  LEA R16, P2, R60, R2, 0x2 ;  /* 0x000000023c107211 */ /* 0x008fca00078410ff */
[----:B------:R-:W-:-:S05]  /*6390*/  IMAD.X R17, R3, 0x1, R243, P2 ;  /* 0x0000000103117824 */ /* 0x000fca00010e06f3 */
[----:B------:R3:W-:Y:S01]  /*63a0*/  LDGSTS.E [R20+0x7000], [R16.64], P1 ;  /* 0x0700000010147fae */ /* 0x0007e20008921844 */
[C---:B------:R-:W-:Y:S01]  /*63b0*/  ISETP.GT.AND P1, PT, R0.reuse, 0x1, PT ;  /* 0x000000010000780c */ /* 0x040fe20003f24270 */
[----:B------:R-:W-:Y:S01]  /*63c0*/  IMAD.MOV.U32 R62, RZ, RZ, c[0x0][0x188] ;  /* 0x00006200ff3e7624 */ /* 0x000fe200078e00ff */
[----:B------:R-:W-:Y:S02]  /*63d0*/  LOP3.LUT R137, R137, 0xff, RZ, 0xc0, !PT ;  /* 0x000000ff89897812 */ /* 0x000fe400078ec0ff */
[----:B---3--:R-:W-:Y:S02]  /*63e0*/  SEL R16, RZ, 0x4, !P1 ;  /* 0x00000004ff107807 */ /* 0x008fe40004800000 */
[----:B------:R-:W-:Y:S02]  /*63f0*/  ISETP.GT.AND P1, PT, R0, 0x5, PT ;  /* 0x000000050000780c */ /* 0x000fe40003f24270 */
[----:B------:R-:W-:-:S04]  /*6400*/  SEL R16, R16, RZ, !P0 ;  /* 0x000000ff10107207 */ /* 0x000fc80004000000 */
[----:B------:R-:W-:Y:S02]  /*6410*/  ISETP.NE.U32.AND P2, PT, R16, RZ, PT ;  /* 0x000000ff1000720c */ /* 0x000fe40003f45070 */
[----:B------:R-:W-:Y:S01]  /*6420*/  SEL R16, RZ, 0x4, !P1 ;  /* 0x00000004ff107807 */ /* 0x000fe20004800000 */
[----:B------:R-:W-:Y:S01]  /*6430*/  IMAD.MOV.U32 R60, RZ, RZ, c[0x0][0x188] ;  /* 0x00006200ff3c7624 */ /* 0x000fe200078e00ff */
[----:B------:R-:W-:Y:S01]  /*6440*/  SHF.R.S32.HI R62, RZ, 0x1f, R62 ;  /* 0x0000001fff3e7819 */ /* 0x000fe2000001143e */
[----:B------:R-:W-:Y:S01]  /*6450*/  IMAD.SHL.U32 R137, R137, 0x4, RZ ;  /* 0x0000000489897824 */ /* 0x000fe200078e00ff */
[----:B------:R-:W-:Y:S01]  /*6460*/  SEL R16, R16, RZ, !P0 ;  /* 0x000000ff10107207 */ /* 0x000fe20004000000 */
[----:B------:R-:W-:Y:S01]  /*6470*/  IMAD.MOV.U32 R120, RZ, RZ, c[0x0][0x188] ;  /* 0x00006200ff787624 */ /* 0x000fe200078e00ff */
[----:B------:R-:W-:Y:S02]  /*6480*/  SHF.L.U64.HI R60, R60, 0x2, R62 ;  /* 0x000000023c3c7819 */ /* 0x000fe4000001023e */
[----:B------:R-:W-:-:S02]  /*6490*/  ISETP.NE.U32.AND P1, PT, R16, RZ, PT ;  /* 0x000000ff1000720c */ /* 0x000fc40003f25070 */
[----:B------:R-:W-:Y:S02]  /*64a0*/  IADD3 R16, P3, R136, R2, RZ ;  /* 0x0000000288107210 */ /* 0x000fe40007f7e0ff */
[----:B------:R-:W-:Y:S01]  /*64b0*/  LOP3.LUT R61, R137, 0x20, RZ, 0x3c, !PT ;  /* 0x00000020893d7812 */ /* 0x000fe200078e3cff */
[----:B------:R-:W-:Y:S02]  /*64c0*/  IMAD R120, R120, 0x5, RZ ;  /* 0x0000000578787824 */ /* 0x000fe400078e02ff */
[----:B------:R-:W-:Y:S02]  /*64d0*/  IMAD.X R17, R3, 0x1, R60, P3 ;  /* 0x0000000103117824 */ /* 0x000fe400018e063c */
[----:B--2---:R-:W-:Y:S01]  /*64e0*/  IMAD R20, R190, 0x8000, R61 ;  /* 0x00008000be147824 */ /* 0x004fe200078e023d */
[----:B------:R-:W-:-:S04]  /*64f0*/  SHF.R.S32.HI R60, RZ, 0x1f, R120 ;  /* 0x0000001fff3c7819 */ /* 0x000fc80000011478 */
[----:B------:R2:W-:Y:S01]  /*6500*/  LDGSTS.E [R20+0x400], [R16.64], P2 ;  /* 0x0040000010147fae */ /* 0x0005e20009121844 */
[C---:B------:R-:W-:Y:S02]  /*6510*/  SHF.L.U64.HI R60, R120.reuse, 0x2, R60 ;  /* 0x00000002783c7819 */ /* 0x040fe4000001023c */
[----:B--2---:R-:W-:-:S05]  /*6520*/  LEA R16, P2, R120, R2, 0x2 ;  /* 0x0000000278107211 */ /* 0x004fca00078410ff */
[----:B------:R-:W-:-:S05]  /*6530*/  IMAD.X R17, R3, 0x1, R60, P2 ;  /* 0x0000000103117824 */ /* 0x000fca00010e063c */
[----:B------:R2:W-:Y:S01]  /*6540*/  LDGSTS.E [R20+0x1400], [R16.64], P1 ;  /* 0x0140000010147fae */ /* 0x0005e20008921844 */
[----:B------:R-:W-:Y:S01]  /*6550*/  ISETP.GT.AND P1, PT, R0, 0x9, PT ;  /* 0x000000090000780c */ /* 0x000fe20003f24270 */
[----:B------:R-:W-:-:S03]  /*6560*/  IMAD.MOV.U32 R137, RZ, RZ, c[0x0][0x188] ;  /* 0x00006200ff897624 */ /* 0x000fc600078e00ff */
[----:B--2---:R-:W-:Y:S02]  /*6570*/  SEL R16, RZ, 0x4, !P1 ;  /* 0x00000004ff107807 */ /* 0x004fe40004800000 */
[----:B------:R-:W-:Y:S02]  /*6580*/  ISETP.GT.AND P1, PT, R0, 0xd, PT ;  /* 0x0000000d0000780c */ /* 0x000fe40003f24270 */
[----:B------:R-:W-:Y:S01]  /*6590*/  SEL R16, R16, RZ, !P0 ;  /* 0x000000ff10107207 */ /* 0x000fe20004000000 */
[----:B------:R-:W-:-:S03]  /*65a0*/  IMAD R137, R137, 0x9, RZ ;  /* 0x0000000989897824 */ /* 0x000fc600078e02ff */
[----:B------:R-:W-:Y:S02]  /*65b0*/  ISETP.NE.U32.AND P2, PT, R16, RZ, PT ;  /* 0x000000ff1000720c */ /* 0x000fe40003f45070 */
[----:B------:R-:W-:Y:S02]  /*65c0*/  SEL R16, RZ, 0x4, !P1 ;  /* 0x00000004ff107807 */ /* 0x000fe40004800000 */
[----:B------:R-:W-:Y:S02]  /*65d0*/  SHF.R.S32.HI R61, RZ, 0x1f, R137 ;  /* 0x0000001fff3d7819 */ /* 0x000fe40000011489 */
[----:B------:R-:W-:Y:S01]  /*65e0*/  SEL R16, R16, RZ, !P0 ;  /* 0x000000ff10107207 */ /* 0x000fe20004000000 */
[----:B------:R-:W-:Y:S01]  /*65f0*/  IMAD.MOV.U32 R120, RZ, RZ, c[0x0][0x188] ;  /* 0x00006200ff787624 */ /* 0x000fe200078e00ff */
[----:B------:R-:W-:Y:S02]  /*6600*/  SHF.L.U64.HI R61, R137, 0x2, R61 ;  /* 0x00000002893d7819 */ /* 0x000fe4000001023d */
[----:B------:R-:W-:-:S02]  /*6610*/  ISETP.NE.U32.AND P1, PT, R16, RZ, PT ;  /* 0x000000ff1000720c */ /* 0x000fc40003f25070 */
[----:B------:R-:W-:Y:S01]  /*6620*/  LEA R16, P3, R137, R2, 0x2 ;  /* 0x0000000289107211 */ /* 0x000fe200078610ff */
[----:B------:R-:W-:-:S04]  /*6630*/  IMAD R120, R120, 0xd, RZ ;  /* 0x0000000d78787824 */ /* 0x000fc800078e02ff */
[----:B------:R-:W-:Y:S01]  /*6640*/  IMAD.X R17, R3, 0x1, R61, P3 ;  /* 0x0000000103117824 */ /* 0x000fe200018e063d */
        /* <DEDUP_REMOVED lines=23> */
[----:B--2---:R-:W-:-:S05]  /*67c0*/  LEA R16, P2, R60, R2, 0x2 ;  /* 0x000000023c107211 */ /* 0x004fca00078410ff */
[----:B------:R-:W-:-:S05]  /*67d0*/  IMAD.X R17, R3, 0x1, R250, P2 ;  /* 0x0000000103117824 */ /* 0x000fca00010e06fa */
[----:B------:R2:W-:Y:S01]  /*67e0*/  LDGSTS.E [R20+0x5400], [R16.64], P1 ;  /* 0x0540000010147fae */ /* 0x0005e20008921844 */
[----:B------:R-:W-:Y:S01]  /*67f0*/  ISETP.GT.AND P1, PT, R0, 0x19, PT ;  /* 0x000000190000780c */ /* 0x000fe20003f24270 */
[----:B------:R-:W-:-:S03]  /*6800*/  IMAD.MOV.U32 R61, RZ, RZ, c[0x0][0x188] ;  /* 0x00006200ff3d7624 */ /* 0x000fc600078e00ff */
[----:B--2---:R-:W-:Y:S02]  /*6810*/  SEL R16, RZ, 0x4, !P1 ;  /* 0x00000004ff107807 */ /* 0x004fe40004800000 */
        /* <DEDUP_REMOVED lines=12> */
[----:B--2---:R-:W-:-:S05]  /*68e0*/  LEA R16, P2, R60, R2, 0x2 ;  /* 0x000000023c107211 */ /* 0x004fca00078410ff */
[----:B------:R-:W-:Y:S02]  /*68f0*/  IMAD.X R17, R3, 0x1, R242, P2 ;  /* 0x0000000103117824 */ /* 0x000fe400010e06f2 */
[----:B------:R-:W-:-:S03]  /*6900*/  IMAD.MOV.U32 R84, RZ, RZ, c[0x0][0x188] ;  /* 0x00006200ff547624 */ /* 0x000fc600078e00ff */
[----:B------:R2:W-:Y:S01]  /*6910*/  LDGSTS.E [R20+0x7400], [R16.64], P1 ;  /* 0x0740000010147fae */ /* 0x0005e20008921844 */
[----:B------:R-:W-:Y:S01]  /*6920*/  ISETP.GT.AND P1, PT, R0, 0x2, PT ;  /* 0x000000020000780c */ /* 0x000fe20003f24270 */
[----:B------:R-:W-:Y:S02]  /*6930*/  IMAD.SHL.U32 R84, R84, 0x2, RZ ;  /* 0x0000000254547824 */ /* 0x000fe400078e00ff */
[----:B------:R-:W-:Y:S01]  /*6940*/  IMAD.SHL.U32 R121, R121, 0x4, RZ ;  /* 0x0000000479797824 */ /* 0x000fe200078e00ff */
[----:B--2---:R-:W-:Y:S02]  /*6950*/  SEL R16, RZ, 0x4, !P1 ;  /* 0x00000004ff107807 */ /* 0x004fe40004800000 */
[----:B------:R-:W-:Y:S02]  /*6960*/  SHF.R.S32.HI R85, RZ, 0x1f, R84 ;  /* 0x0000001fff557819 */ /* 0x000fe40000011454 */
[----:B------:R-:W-:Y:S01]  /*6970*/  SEL R16, R16, RZ, !P0 ;  /* 0x000000ff10107207 */ /* 0x000fe20004000000 */
[----:B------:R-:W-:Y:S01]  /*6980*/  IMAD.MOV.U32 R137, RZ, RZ, c[0x0][0x188] ;  /* 0x00006200ff897624 */ /* 0x000fe200078e00ff */
[----:B------:R-:W-:-:S02]  /*6990*/  SHF.L.U64.HI R85, R84, 0x2, R85 ;  /* 0x0000000254557819 */ /* 0x000fc40000010255 */
[----:B------:R-:W-:Y:S02]  /*69a0*/  ISETP.NE.U32.AND P2, PT, R16, RZ, PT ;  /* 0x000000ff1000720c */ /* 0x000fe40003f45070 */
[----:B------:R-:W-:Y:S02]  /*69b0*/  LEA R16, P3, R84, R2, 0x2 ;  /* 0x0000000254107211 */ /* 0x000fe400078610ff */
[----:B------:R-:W-:Y:S02]  /*69c0*/  ISETP.GT.AND P1, PT, R0, 0x6, PT ;  /* 0x000000060000780c */ /* 0x000fe40003f24270 */
[----:B------:R-:W-:Y:S01]  /*69d0*/  LOP3.LUT R84, R121, 0x40, RZ, 0x3c, !PT ;  /* 0x0000004079547812 */ /* 0x000fe200078e3cff */
[----:B------:R-:W-:Y:S01]  /*69e0*/  HMMA.1688.F32.TF32 R72, R196, R18, R72 ;  /* 0x00000012c448723c */ /* 0x000fe20000081048 */
[----:B------:R-:W-:Y:S02]  /*69f0*/  IMAD R137, R137, 0x6, RZ ;  /* 0x0000000689897824 */ /* 0x000fe400078e02ff */
[----:B------:R-:W-:-:S02]  /*6a00*/  IMAD.X R17, R3, 0x1, R85, P3 ;  /* 0x0000000103117824 */ /* 0x000fc400018e0655 */
[----:B------:R-:W-:-:S03]  /*6a10*/  IMAD R20, R190, 0x8000, R84 ;  /* 0x00008000be147824 */ /* 0x000fc600078e0254 */
[-C--:B------:R-:W-:Y:S01]  /*6a20*/  HMMA.1688.F32.TF32 R76, R176, R18.reuse, R76 ;  /* 0x00000012b04c723c */ /* 0x080fe2000008104c */
[----:B------:R-:W-:Y:S01]  /*6a30*/  SHF.R.S32.HI R84, RZ, 0x1f, R137 ;  /* 0x0000001fff547819 */ /* 0x000fe20000011489 */
[----:B------:R2:W-:Y:S06]  /*6a40*/  LDGSTS.E [R20+0x800], [R16.64], P2 ;  /* 0x0080000010147fae */ /* 0x0005ec0009121844 */
[----:B-1----:R-:W-:Y:S07]  /*6a50*/  HMMA.1688.F32.TF32 R156, R40, R18, R32 ;  /* 0x00000012289c723c */ /* 0x002fee0000081020 */
[----:B------:R-:W-:-:S02]  /*6a60*/  SEL R18, RZ, 0x4, !P1 ;  /* 0x00000004ff127807 */ /* 0x000fc40004800000 */
[----:B------:R-:W-:Y:S02]  /*6a70*/  ISETP.GT.AND P1, PT, R0, 0xa, PT ;  /* 0x0000000a0000780c */ /* 0x000fe40003f24270 */
[----:B------:R-:W-:Y:S02]  /*6a80*/  SEL R18, R18, RZ, !P0 ;  /* 0x000000ff12127207 */ /* 0x000fe40004000000 */
[----:B--2---:R-:W-:Y:S02]  /*6a90*/  SEL R17, RZ, 0x4, !P1 ;  /* 0x00000004ff117807 */ /* 0x004fe40004800000 */
[----:B------:R-:W-:Y:S02]  /*6aa0*/  ISETP.NE.U32.AND P3, PT, R18, RZ, PT ;  /* 0x000000ff1200720c */ /* 0x000fe40003f65070 */
[C---:B------:R-:W-:Y:S02]  /*6ab0*/  SHF.L.U64.HI R84, R137.reuse, 0x2, R84 ;  /* 0x0000000289547819 */ /* 0x040fe40000010254 */
[----:B------:R-:W-:Y:S01]  /*6ac0*/  LEA R16, P1, R137, R2, 0x2 ;  /* 0x0000000289107211 */ /* 0x000fe200078210ff */
[----:B------:R-:W-:Y:S01]  /*6ad0*/  IMAD.MOV.U32 R137, RZ, RZ, c[0x0][0x188] ;  /* 0x00006200ff897624 */ /* 0x000fe200078e00ff */
[----:B------:R-:W-:-:S03]  /*6ae0*/  SEL R18, R17, RZ, !P0 ;  /* 0x000000ff11127207 */ /* 0x000fc60004000000 */
[----:B------:R-:W-:Y:S01]  /*6af0*/  IMAD R137, R137, 0xa, RZ ;  /* 0x0000000a89897824 */ /* 0x000fe200078e02ff */
[----:B------:R-:W-:Y:S01]  /*6b00*/  ISETP.GT.AND P2, PT, R0, 0xe, PT ;  /* 0x0000000e0000780c */ /* 0x000fe20003f44270 */
[----:B------:R-:W-:Y:S01]  /*6b10*/  IMAD.X R17, R3, 0x1, R84, P1 ;  /* 0x0000000103117824 */ /* 0x000fe200008e0654 */
[----:B------:R-:W-:Y:S02]  /*6b20*/  ISETP.NE.U32.AND P1, PT, R18, RZ, PT ;  /* 0x000000ff1200720c */ /* 0x000fe40003f25070 */
[----:B------:R-:W-:Y:S02]  /*6b30*/  SHF.R.S32.HI R84, RZ, 0x1f, R137 ;  /* 0x0000001fff547819 */ /* 0x000fe40000011489 */
[----:B------:R-:W-:Y:S01]  /*6b40*/  SEL R18, RZ, 0x4, !P2 ;  /* 0x00000004ff127807 */ /* 0x000fe20005000000 */
[----:B------:R1:W-:Y:S01]  /*6b50*/  LDGSTS.E [R20+0x1800], [R16.64], P3 ;  /* 0x0180000010147fae */ /* 0x0003e20009921844 */
[----:B------:R-:W-:Y:S02]  /*6b60*/  SHF.L.U64.HI R84, R137, 0x2, R84 ;  /* 0x0000000289547819 */ /* 0x000fe40000010254 */
[----:B------:R-:W-:-:S02]  /*6b70*/  SEL R18, R18, RZ, !P0 ;  /* 0x000000ff12127207 */ /* 0x000fc40004000000 */
[----:B-1----:R-:W-:-:S05]  /*6b80*/  LEA R16, P2, R137, R2, 0x2 ;  /* 0x0000000289107211 */ /* 0x002fca00078410ff */
[----:B------:R-:W-:Y:S02]  /*6b90*/  IMAD.X R17, R3, 0x1, R84, P2 ;  /* 0x0000000103117824 */ /* 0x000fe400010e0654 */
[----:B------:R-:W-:Y:S01]  /*6ba0*/  IMAD.MOV.U32 R84, RZ, RZ, c[0x0][0x188] ;  /* 0x00006200ff547624 */ /* 0x000fe200078e00ff */
[----:B------:R-:W-:Y:S01]  /*6bb0*/  ISETP.GT.AND P3, PT, R0, 0x12, PT ;  /* 0x000000120000780c */ /* 0x000fe20003f64270 */
[-C--:B------:R-:W-:Y:S01]  /*6bc0*/  HMMA.1688.F32.TF32 R56, R196, R22.reuse, R104 ;  /* 0x00000016c438723c */ /* 0x080fe20000081068 */
[----:B------:R-:W-:Y:S01]  /*6bd0*/  ISETP.NE.U32.AND P2, PT, R18, RZ, PT ;  /* 0x000000ff1200720c */ /* 0x000fe20003f45070 */
[----:B------:R-:W-:Y:S01]  /*6be0*/  IMAD R84, R84, 0xe, RZ ;  /* 0x0000000e54547824 */ /* 0x000fe200078e02ff */
[----:B------:R-:W-:Y:S01]  /*6bf0*/  SEL R18, RZ, 0x4, !P3 ;  /* 0x00000004ff127807 */ /* 0x000fe20005800000 */
[----:B------:R-:W-:Y:S01]  /*6c00*/  IMAD.MOV.U32 R137, RZ, RZ, c[0x0][0x188] ;  /* 0x00006200ff897624 */ /* 0x000fe200078e00ff */
[----:B------:R1:W-:Y:S03]  /*6c10*/  LDGSTS.E [R20+0x2800], [R16.64], P1 ;  /* 0x0280000010147fae */ /* 0x0003e60008921844 */
[----:B------:R-:W-:Y:S01]  /*6c20*/  HMMA.1688.F32.TF32 R60, R40, R22, R28 ;  /* 0x00000016283c723c */ /* 0x000fe2000008101c */
[----:B------:R-:W-:-:S06]  /*6c30*/  IMAD R137, R137, 0x12, RZ ;  /* 0x0000001289897824 */ /* 0x000fcc00078e02ff */
[----:B------:R-:W-:Y:S02]  /*6c40*/  SHF.R.S32.HI R22, RZ, 0x1f, R84 ;  /* 0x0000001fff167819 */ /* 0x000fe40000011454 */
[----:B-1----:R-:W-:Y:S02]  /*6c50*/  SEL R16, R18, RZ, !P0 ;  /* 0x000000ff12107207 */ /* 0x002fe40004000000 */
[C---:B------:R-:W-:Y:S02]  /*6c60*/  LEA R18, P1, R84.reuse, R2, 0x2 ;  /* 0x0000000254127211 */ /* 0x040fe400078210ff */
[----:B------:R-:W-:Y:S02]  /*6c70*/  SHF.L.U64.HI R22, R84, 0x2, R22 ;  /* 0x0000000254167819 */ /* 0x000fe40000010216 */
[----:B------:R-:W-:-:S03]  /*6c80*/  ISETP.GT.AND P3, PT, R0, 0x16, PT ;  /* 0x000000160000780c */ /* 0x000fc60003f64270 */
[----:B------:R-:W-:Y:S01]  /*6c90*/  IMAD.X R19, R3, 0x1, R22, P1 ;  /* 0x0000000103137824 */ /* 0x000fe200008e0616 */
[----:B------:R-:W-:Y:S02]  /*6ca0*/  SEL R17, RZ, 0x4, !P3 ;  /* 0x00000004ff117807 */ /* 0x000fe40005800000 */
[----:B------:R-:W-:Y:S02]  /*6cb0*/  SHF.R.S32.HI R22, RZ, 0x1f, R137 ;  /* 0x0000001fff167819 */ /* 0x000fe40000011489 */
[----:B------:R-:W-:Y:S01]  /*6cc0*/  ISETP.NE.U32.AND P3, PT, R16, RZ, PT ;  /* 0x000000ff1000720c */ /* 0x000fe20003f65070 */
[----:B------:R-:W-:Y:S01]  /*6cd0*/  IMAD.MOV.U32 R23, RZ, RZ, c[0x0][0x188] ;  /* 0x00006200ff177624 */ /* 0x000fe200078e00ff */
[----:B------:R-:W-:Y:S01]  /*6ce0*/  SEL R17, R17, RZ, !P0 ;  /* 0x000000ff11117207 */ /* 0x000fe20004000000 */
[----:B------:R1:W-:Y:S01]  /*6cf0*/  LDGSTS.E [R20+0x3800], [R18.64], P2 ;  /* 0x0380000012147fae */ /* 0x0003e20009121844 */
[C---:B------:R-:W-:Y:S02]  /*6d00*/  SHF.L.U64.HI R22, R137.reuse, 0x2, R22 ;  /* 0x0000000289167819 */ /* 0x040fe40000010216 */
[----:B------:R-:W-:Y:S01]  /*6d10*/  LEA R16, P4, R137, R2, 0x2 ;  /* 0x0000000289107211 */ /* 0x000fe200078810ff */
[----:B------:R-:W-:Y:S01]  /*6d20*/  IMAD R23, R23, 0x16, RZ ;  /* 0x0000001617177824 */ /* 0x000fe200078e02ff */
[----:B------:R-:W-:-:S03]  /*6d30*/  ISETP.NE.U32.AND P1, PT, R17, RZ, PT ;  /* 0x000000ff1100720c */ /* 0x000fc60003f25070 */
[----:B------:R-:W-:Y:S01]  /*6d40*/  IMAD.X R17, R3, 0x1, R22, P4 ;  /* 0x0000000103117824 */ /* 0x000fe200020e0616 */
[C---:B------:R-:W-:Y:S02]  /*6d50*/  ISETP.GT.AND P2, PT, R0.reuse, 0x1a, PT ;  /* 0x0000001a0000780c */ /* 0x040fe40003f44270 */
[----:B-1----:R-:W-:Y:S02]  /*6d60*/  LEA R18, P5, R23, R2, 0x2 ;  /* 0x0000000217127211 */ /* 0x002fe400078a10ff */
[----:B------:R1:W-:Y:S01]  /*6d70*/  LDGSTS.E [R20+0x4800], [R16.64], P3 ;  /* 0x0480000010147fae */ /* 0x0003e20009921844 */
[----:B------:R-:W-:Y:S01]  /*6d80*/  IMAD.MOV.U32 R22, RZ, RZ, c[0x0][0x188] ;  /* 0x00006200ff167624 */ /* 0x000fe200078e00ff */
[----:B------:R-:W-:Y:S01]  /*6d90*/  ISETP.GT.AND P3, PT, R0, 0x1e, PT ;  /* 0x0000001e0000780c */ /* 0x000fe20003f64270 */
[----:B------:R-:W-:Y:S02]  /*6da0*/  IMAD.X R19, R3, 0x1, R249, P5 ;  /* 0x0000000103137824 */ /* 0x000fe400028e06f9 */
[----:B------:R-:W-:-:S03]  /*6db0*/  IMAD R22, R22, 0x1a, RZ ;  /* 0x0000001a16167824 */ /* 0x000fc600078e02ff */
[----:B------:R2:W-:Y:S01]  /*6dc0*/  LDGSTS.E [R20+0x5800], [R18.64], P1 ;  /* 0x0580000012147fae */ /* 0x0005e20008921844 */
[----:B-1----:R-:W-:-:S04]  /*6dd0*/  SEL R16, RZ, 0x4, !P2 ;  /* 0x00000004ff107807 */ /* 0x002fc80005000000 */
[----:B------:R-:W-:Y:S02]  /*6de0*/  SEL R16, R16, RZ, !P0 ;  /* 0x000000ff10107207 */ /* 0x000fe40004000000 */
[----:B------:R-:W-:Y:S02]  /*6df0*/  SEL R17, RZ, 0x4, !P3 ;  /* 0x00000004ff117807 */ /* 0x000fe40005800000 */
[----:B------:R-:W-:Y:S02]  /*6e00*/  ISETP.NE.U32.AND P4, PT, R16, RZ, PT ;  /* 0x000000ff1000720c */ /* 0x000fe40003f85070 */
[----:B------:R-:W-:Y:S02]  /*6e10*/  ISETP.GT.AND P1, PT, R0, 0x3, PT ;  /* 0x000000030000780c */ /* 0x000fe40003f24270 */
[----:B------:R-:W-:Y:S02]  /*6e20*/  SEL R17, R17, RZ, !P0 ;  /* 0x000000ff11117207 */ /* 0x000fe40004000000 */
[----:B------:R-:W-:Y:S01]  /*6e30*/  LEA R16, P2, R22, R2, 0x2 ;  /* 0x0000000216107211 */ /* 0x000fe200078410ff */
[----:B------:R-:W-:Y:S01]  /*6e40*/  IMAD.MOV.U32 R22, RZ, RZ, c[0x0][0x188] ;  /* 0x00006200ff167624 */ /* 0x000fe200078e00ff */
[----:B--2---:R-:W-:-:S02]  /*6e50*/  SEL R18, RZ, 0x4, !P1 ;  /* 0x00000004ff127807 */ /* 0x004fc40004800000 */
[----:B------:R-:W-:Y:S01]  /*6e60*/  ISETP.NE.U32.AND P1, PT, R17, RZ, PT ;  /* 0x000000ff1100720c */ /* 0x000fe20003f25070 */
[----:B------:R-:W-:Y:S02]  /*6e70*/  IMAD.X R17, R3, 0x1, R245, P2 ;  /* 0x0000000103117824 */ /* 0x000fe400010e06f5 */
[----:B------:R-:W-:Y:S02]  /*6e80*/  IMAD R22, R22, 0x1e, RZ ;  /* 0x0000001e16167824 */ /* 0x000fe400078e02ff */
[----:B------:R-:W-:Y:S01]  /*6e90*/  IMAD.MOV.U32 R23, RZ, RZ, c[0x0][0x188] ;  /* 0x00006200ff177624 */ /* 0x000fe200078e00ff */
[----:B------:R1:W-:Y:S01]  /*6ea0*/  LDGSTS.E [R20+0x6800], [R16.64], P4 ;  /* 0x0680000010147fae */ /* 0x0003e2000a121844 */
[----:B------:R-:W-:Y:S02]  /*6eb0*/  SEL R18, R18, RZ, !P0 ;  /* 0x000000ff12127207 */ /* 0x000fe40004000000 */
[----:B------:R-:W-:Y:S01]  /*6ec0*/  IMAD R23, R23, 0x3, RZ ;  /* 0x0000000317177824 */ /* 0x000fe200078e02ff */
[----:B------:R-:W-:-:S02]  /*6ed0*/  ISETP.GT.AND P3, PT, R0, 0x7, PT ;  /* 0x000000070000780c */ /* 0x000fc40003f64270 */
[----:B------:R-:W-:Y:S02]  /*6ee0*/  ISETP.NE.U32.AND P2, PT, R18, RZ, PT ;  /* 0x000000ff1200720c */ /* 0x000fe40003f45070 */
[----:B-1----:R-:W-:Y:S02]  /*6ef0*/  LEA R16, P5, R22, R2, 0x2 ;  /* 0x0000000216107211 */ /* 0x002fe400078a10ff */
[----:B------:R-:W-:-:S03]  /*6f00*/  SEL R18, RZ, 0x4, !P3 ;  /* 0x00000004ff127807 */ /* 0x000fc60005800000 */
[----:B------:R-:W-:Y:S01]  /*6f10*/  IMAD.X R17, R3, 0x1, R241, P5 ;  /* 0x0000000103117824 */ /* 0x000fe200028e06f1 */
[----:B------:R-:W-:Y:S02]  /*6f20*/  SHF.R.S32.HI R22, RZ, 0x1f, R23 ;  /* 0x0000001fff167819 */ /* 0x000fe40000011417 */
[----:B------:R-:W-:Y:S02]  /*6f30*/  ISETP.GT.AND P3, PT, R0, 0xb, PT ;  /* 0x0000000b0000780c */ /* 0x000fe40003f64270 */
[----:B------:R1:W-:Y:S01]  /*6f40*/  LDGSTS.E [R20+0x7800], [R16.64], P1 ;  /* 0x0780000010147fae */ /* 0x0003e20008921844 */
[----:B------:R-:W-:Y:S02]  /*6f50*/  SEL R18, R18, RZ, !P0 ;  /* 0x000000ff12127207 */ /* 0x000fe40004000000 */
[----:B------:R-:W-:Y:S02]  /*6f60*/  SHF.L.U64.HI R22, R23, 0x2, R22 ;  /* 0x0000000217167819 */ /* 0x000fe40000010216 */
[----:B------:R-:W-:-:S02]  /*6f70*/  ISETP.GT.AND P4, PT, R0, 0xf, PT ;  /* 0x0000000f0000780c */ /* 0x000fc40003f84270 */
[----:B------:R-:W-:Y:S02]  /*6f80*/  SEL R19, RZ, 0x4, !P3 ;  /* 0x00000004ff137807 */ /* 0x000fe40005800000 */
[----:B-1----:R-:W-:Y:S01]  /*6f90*/  LEA R16, P6, R23, R2, 0x2 ;  /* 0x0000000217107211 */ /* 0x002fe200078c10ff */
[----:B------:R-:W-:Y:S01]  /*6fa0*/  IMAD.MOV.U32 R23, RZ, RZ, c[0x0][0x188] ;  /* 0x00006200ff177624 */ /* 0x000fe200078e00ff */
[----:B------:R-:W-:Y:S02]  /*6fb0*/  ISETP.NE.U32.AND P3, PT, R18, RZ, PT ;  /* 0x000000ff1200720c */ /* 0x000fe40003f65070 */
[----:B------:R-:W-:Y:S01]  /*6fc0*/  SEL R18, RZ, 0x4, !P4 ;  /* 0x00000004ff127807 */ /* 0x000fe20006000000 */
[----:B------:R-:W-:Y:S02]  /*6fd0*/  IMAD R23, R23, 0x7, RZ ;  /* 0x0000000717177824 */ /* 0x000fe400078e02ff */
[----:B------:R-:W-:Y:S01]  /*6fe0*/  IMAD.X R17, R3, 0x1, R22, P6 ;  /* 0x0000000103117824 */ /* 0x000fe200030e0616 */
[----:B------:R-:W-:-:S02]  /*6ff0*/  LOP3.LUT R22, R21, 0x60, RZ, 0x3c, !PT ;  /* 0x0000006015167812 */ /* 0x000fc400078e3cff */
[----:B------:R-:W-:Y:S02]  /*7000*/  SEL R19, R19, RZ, !P0 ;  /* 0x000000ff13137207 */ /* 0x000fe40004000000 */
[----:B------:R-:W-:Y:S01]  /*7010*/  SEL R18, R18, RZ, !P0 ;  /* 0x000000ff12127207 */ /* 0x000fe20004000000 */
[----:B------:R-:W-:Y:S01]  /*7020*/  IMAD R28, R190, 0x8000, R22 ;  /* 0x00008000be1c7824 */ /* 0x000fe200078e0216 */
[----:B------:R-:W-:Y:S02]  /*7030*/  ISETP.GT.AND P5, PT, R0, 0x13, PT ;  /* 0x000000130000780c */ /* 0x000fe40003fa4270 */
[----:B------:R-:W-:Y:S01]  /*7040*/  SHF.R.S32.HI R21, RZ, 0x1f, R23 ;  /* 0x0000001fff157819 */ /* 0x000fe20000011417 */
[----:B------:R-:W-:Y:S01]  /*7050*/  IMAD.MOV.U32 R22, RZ, RZ, c[0x0][0x188] ;  /* 0x00006200ff167624 */ /* 0x000fe200078e00ff */
[----:B------:R-:W-:Y:S01]  /*7060*/  ISETP.NE.U32.AND P4, PT, R19, RZ, PT ;  /* 0x000000ff1300720c */ /* 0x000fe20003f85070 */
[----:B------:R1:W-:Y:S01]  /*7070*/  LDGSTS.E [R28+0xc00], [R16.64], P2 ;  /* 0x00c00000101c7fae */ /* 0x0003e20009121844 */
[----:B------:R-:W-:-:S02]  /*7080*/  ISETP.NE.U32.AND P1, PT, R18, RZ, PT ;  /* 0x000000ff1200720c */ /* 0x000fc40003f25070 */
[----:B------:R-:W-:Y:S02]  /*7090*/  SEL R19, RZ, 0x4, !P5 ;  /* 0x00000004ff137807 */ /* 0x000fe40006800000 */
[C---:B------:R-:W-:Y:S02]  /*70a0*/  LEA R18, P6, R23.reuse, R2, 0x2 ;  /* 0x0000000217127211 */ /* 0x040fe400078c10ff */
[----:B------:R-:W-:Y:S01]  /*70b0*/  SHF.L.U64.HI R21, R23, 0x2, R21 ;  /* 0x0000000217157819 */ /* 0x000fe20000010215 */
[----:B------:R-:W-:Y:S01]  /*70c0*/  IMAD R22, R22, 0xb, RZ ;  /* 0x0000000b16167824 */ /* 0x000fe200078e02ff */
[----:B------:R-:W-:-:S03]  /*70d0*/  SEL R20, R19, RZ, !P0 ;  /* 0x000000ff13147207 */ /* 0x000fc60004000000 */
[----:B------:R-:W-:Y:S01]  /*70e0*/  IMAD.X R19, R3, 0x1, R21, P6 ;  /* 0x0000000103137824 */ /* 0x000fe200030e0615 */
[----:B------:R-:W-:Y:S02]  /*70f0*/  ISETP.GT.AND P5, PT, R0, 0x17, PT ;  /* 0x000000170000780c */ /* 0x000fe40003fa4270 */
[----:B------:R-:W-:Y:S02]  /*7100*/  SHF.R.S32.HI R21, RZ, 0x1f, R22 ;  /* 0x0000001fff157819 */ /* 0x000fe40000011416 */
[----:B------:R2:W-:Y:S01]  /*7110*/  LDGSTS.E [R28+0x1c00], [R18.64], P3 ;  /* 0x01c00000121c7fae */ /* 0x0005e20009921844 */
[----:B-1----:R-:W-:Y:S02]  /*7120*/  SEL R17, RZ, 0x4, !P5 ;  /* 0x00000004ff117807 */ /* 0x002fe40006800000 */
[C---:B------:R-:W-:Y:S02]  /*7130*/  LEA R16, P3, R22.reuse, R2, 0x2 ;  /* 0x0000000216107211 */ /* 0x040fe400078610ff */
[----:B------:R-:W-:-:S02]  /*7140*/  SHF.L.U64.HI R21, R22, 0x2, R21 ;  /* 0x0000000216157819 */ /* 0x000fc40000010215 */
[----:B--2---:R-:W-:-:S03]  /*7150*/  SEL R18, R17, RZ, !P0 ;  /* 0x000000ff11127207 */ /* 0x004fc60004000000 */
[----:B------:R-:W-:Y:S02]  /*7160*/  IMAD.X R17, R3, 0x1, R21, P3 ;  /* 0x0000000103117824 */ /* 0x000fe400018e0615 */
[----:B------:R-:W1:Y:S01]  /*7170*/  S2R R21, SR_TID.X ;  /* 0x0000000000157919 */ /* 0x000e620000002100 */
[----:B------:R-:W-:Y:S01]  /*7180*/  IMAD.MOV.U32 R23, RZ, RZ, c[0x0][0x188] ;  /* 0x00006200ff177624 */ /* 0x000fe200078e00ff */
[C---:B------:R-:W-:Y:S02]  /*7190*/  ISETP.GT.AND P5, PT, R0.reuse, 0x1b, PT ;  /* 0x0000001b0000780c */ /* 0x040fe40003fa4270 */
[----:B------:R2:W-:Y:S01]  /*71a0*/  LDGSTS.E [R28+0x2c00], [R16.64], P4 ;  /* 0x02c00000101c7fae */ /* 0x0005e2000a121844 */
[----:B------:R-:W-:Y:S01]  /*71b0*/  IMAD R23, R23, 0xf, RZ ;  /* 0x0000000f17177824 */ /* 0x000fe200078e02ff */
[----:B------:R-:W-:Y:S02]  /*71c0*/  SEL R19, RZ, 0x4, !P5 ;  /* 0x00000004ff137807 */ /* 0x000fe40006800000 */
[----:B------:R-:W-:-:S02]  /*71d0*/  ISETP.GT.AND P6, PT, R0, 0x1f, PT ;  /* 0x0000001f0000780c */ /* 0x000fc40003fc4270 */
[----:B------:R-:W-:Y:S02]  /*71e0*/  ISETP.NE.U32.AND P3, PT, R18, RZ, PT ;  /* 0x000000ff1200720c */ /* 0x000fe40003f65070 */
[----:B--2---:R-:W-:Y:S02]  /*71f0*/  SEL R17, R19, RZ, !P0 ;  /* 0x000000ff13117207 */ /* 0x004fe40004000000 */
[----:B------:R-:W-:Y:S02]  /*7200*/  LEA R16, P4, R23, R2, 0x2 ;  /* 0x0000000217107211 */ /* 0x000fe400078810ff */
[----:B-1----:R-:W-:Y:S02]  /*7210*/  LOP3.LUT R22, R21, 0x1f, RZ, 0xc0, !PT ;  /* 0x0000001f15167812 */ /* 0x002fe400078ec0ff */
[----:B------:R-:W-:-:S04]  /*7220*/  SHF.R.S32.HI R21, RZ, 0x1f, R23 ;  /* 0x0000001fff157819 */ /* 0x000fc80000011417 */
[----:B------:R-:W-:Y:S02]  /*7230*/  SHF.L.U64.HI R21, R23, 0x2, R21 ;  /* 0x0000000217157819 */ /* 0x000fe40000010215 */
[----:B------:R-:W-:Y:S02]  /*7240*/  ISETP.NE.U32.AND P5, PT, R17, RZ, PT ;  /* 0x000000ff1100720c */ /* 0x000fe40003fa5070 */
[----:B------:R-:W-:Y:S01]  /*7250*/  SEL R18, RZ, 0x4, !P6 ;  /* 0x00000004ff127807 */ /* 0x000fe20007000000 */
[----:B------:R-:W-:Y:S02]  /*7260*/  IMAD.X R17, R3, 0x1, R21, P4 ;  /* 0x0000000103117824 */ /* 0x000fe400020e0615 */
[----:B------:R-:W-:Y:S01]  /*7270*/  IMAD.MOV.U32 R21, RZ, RZ, c[0x0][0x188] ;  /* 0x00006200ff157624 */ /* 0x000fe200078e00ff */
[----:B------:R-:W-:Y:S02]  /*7280*/  SEL R18, R18, RZ, !P0 ;  /* 0x000000ff12127207 */ /* 0x000fe40004000000 */
[----:B------:R-:W-:Y:S01]  /*7290*/  ISETP.GE.AND P6, PT, R22, R0, PT ;  /* 0x000000001600720c */ /* 0x000fe20003fc6270 */
[----:B------:R-:W-:Y:S01]  /*72a0*/  IMAD R21, R21, 0x13, RZ ;  /* 0x0000001315157824 */ /* 0x000fe200078e02ff */
[----:B------:R-:W-:Y:S01]  /*72b0*/  ISETP.NE.U32.AND P2, PT, R20, RZ, PT ;  /* 0x000000ff1400720c */ /* 0x000fe20003f45070 */
[----:B------:R-:W-:Y:S01]  /*72c0*/  IMAD.MOV.U32 R22, RZ, RZ, c[0x0][0x188] ;  /* 0x00006200ff167624 */ /* 0x000fe200078e00ff */
[----:B------:R-:W-:Y:S01]  /*72d0*/  ISETP.NE.U32.AND P4, PT, R18, RZ, PT ;  /* 0x000000ff1200720c */ /* 0x000fe20003f85070 */
[----:B------:R-:W-:Y:S01]  /*72e0*/  IMAD.MOV.U32 R30, RZ, RZ, c[0x0][0x188] ;  /* 0x00006200ff1e7624 */ /* 0x000fe200078e00ff */
[----:B------:R-:W-:Y:S01]  /*72f0*/  SEL R18, RZ, 0x4, P6 ;  /* 0x00000004ff127807 */ /* 0x000fe20003000000 */
[----:B------:R-:W-:Y:S01]  /*7300*/  IMAD R22, R22, 0x17, RZ ;  /* 0x0000001716167824 */ /* 0x000fe200078e02ff */
[-C--:B------:R-:W-:Y:S01]  /*7310*/  LEA R20, P6, R21, R2.reuse, 0x2 ;  /* 0x0000000215147211 */ /* 0x080fe200078c10ff */
[----:B------:R-:W-:Y:S01]  /*7320*/  IMAD.MOV.U32 R29, RZ, RZ, c[0x0][0x188] ;  /* 0x00006200ff1d7624 */ /* 0x000fe200078e00ff */
[----:B------:R-:W-:Y:S01]  /*7330*/  SEL R18, R18, RZ, !P0 ;  /* 0x000000ff12127207 */ /* 0x000fe20004000000 */
[----:B------:R-:W-:Y:S01]  /*7340*/  IMAD R30, R30, 0x1b, RZ ;  /* 0x0000001b1e1e7824 */ /* 0x000fe200078e02ff */
[-C--:B------:R-:W-:Y:S01]  /*7350*/  LEA R22, P0, R22, R2.reuse, 0x2 ;  /* 0x0000000216167211 */ /* 0x080fe200078010ff */
[----:B------:R-:W-:Y:S01]  /*7360*/  IMAD.X R21, R3, 0x1, R252, P6 ;  /* 0x0000000103157824 */ /* 0x000fe200030e06fc */
[----:B------:R1:W-:Y:S01]  /*7370*/  LDGSTS.E [R28+0x3c00], [R16.64], P1 ;  /* 0x03c00000101c7fae */ /* 0x0003e20008921844 */
[----:B------:R-:W-:Y:S01]  /*7380*/  IMAD R29, R29, 0x1f, RZ ;  /* 0x0000001f1d1d7824 */ /* 0x000fe200078e02ff */
[----:B------:R-:W-:Y:S01]  /*7390*/  ISETP.NE.U32.AND P1, PT, R18, RZ, PT ;  /* 0x000000ff1200720c */ /* 0x000fe20003f25070 */
[----:B------:R-:W-:Y:S01]  /*73a0*/  IMAD.X R23, R3, 0x1, R248, P0 ;  /* 0x0000000103177824 */ /* 0x000fe200000e06f8 */
[----:B------:R2:W-:Y:S04]  /*73b0*/  LDGSTS.E [R28+0x4c00], [R20.64], P2 ;  /* 0x04c00000141c7fae */ /* 0x0005e80009121844 */
[----:B------:R3:W-:Y:S01]  /*73c0*/  LDGSTS.E [R28+0x5c00], [R22.64], P3 ;  /* 0x05c00000161c7fae */ /* 0x0007e20009921844 */
[----:B-1----:R-:W-:Y:S01]  /*73d0*/  HMMA.1688.F32.TF32 R16, R40, R86, R24 ;  /* 0x000000562810723c */ /* 0x002fe20000081018 */
[----:B--2---:R-:W-:-:S06]  /*73e0*/  LEA R20, P0, R29, R2, 0x2 ;  /* 0x000000021d147211 */ /* 0x004fcc00078010ff */
[----:B------:R-:W-:Y:S01]  /*73f0*/  LEA R24, P6, R30, R2, 0x2 ;  /* 0x000000021e187211 */ /* 0x000fe200078c10ff */
[----:B------:R-:W-:Y:S01]  /*7400*/  IMAD.X R21, R3, 0x1, R239, P0 ;  /* 0x0000000103157824 */ /* 0x000fe200000e06ef */
[----:B---3--:R-:W-:-:S03]  /*7410*/  IADD3 R22, P2, R182, R233, RZ ;  /* 0x000000e9b6167210 */ /* 0x008fc60007f5e0ff */
[----:B------:R-:W-:Y:S02]  /*7420*/  IMAD.X R25, R3, 0x1, R244, P6 ;  /* 0x0000000103197824 */ /* 0x000fe400030e06f4 */
[----:B------:R-:W-:-:S03]  /*7430*/  IMAD.X R23, R232, 0x1, R183, P2 ;  /* 0x00000001e8177824 */ /* 0x000fc600010e06b7 */
[----:B------:R1:W-:Y:S04]  /*7440*/  LDGSTS.E [R28+0x6c00], [R24.64], P5 ;  /* 0x06c00000181c7fae */ /* 0x0003e8000a921844 */
[----:B------:R2:W-:Y:S04]  /*7450*/  LDGSTS.E [R28+0x7c00], [R20.64], P4 ;  /* 0x07c00000141c7fae */ /* 0x0005e8000a121844 */
[----:B------:R-:W0:Y:S01]  /*7460*/  LDGDEPBAR ;  /* 0x00000000000079af */ /* 0x000e220000000000 */
[----:B-1----:R-:W-:Y:S01]  /*7470*/  IADD3 R24, P0, R182, R231, RZ ;  /* 0x000000e7b6187210 */ /* 0x002fe20007f1e0ff */
[----:B--2---:R-:W-:Y:S01]  /*7480*/  IMAD R28, R190, 0x4000, R234 ;  /* 0x00004000be1c7824 */ /* 0x004fe200078e02ea */
[----:B------:R-:W-:-:S03]  /*7490*/  IADD3 R20, P2, R182, R229, RZ ;  /* 0x000000e5b6147210 */ /* 0x000fc60007f5e0ff */
[--C-:B------:R-:W-:Y:S01]  /*74a0*/  IMAD.X R25, R230, 0x1, R183.reuse, P0 ;  /* 0x00000001e6197824 */ /* 0x100fe200000e06b7 */
[----:B------:R1:W-:Y:S01]  /*74b0*/  LDGSTS.E [R28+0x10000], [R22.64], P1 ;  /* 0x10000000161c7fae */ /* 0x0003e20008921844 */
[----:B------:R-:W-:-:S03]  /*74c0*/  IMAD.X R21, R228, 0x1, R183, P2 ;  /* 0x00000001e4157824 */ /* 0x000fc600010e06b7 */
[----:B------:R2:W-:Y:S04]  /*74d0*/  LDGSTS.E [R28+0x10400], [R24.64], P1 ;  /* 0x10400000181c7fae */ /* 0x0005e80008921844 */
[----:B------:R3:W-:Y:S01]  /*74e0*/  LDGSTS.E [R28+0x10800], [R20.64], P1 ;  /* 0x10800000141c7fae */ /* 0x0007e20008921844 */
[C---:B-1----:R-:W-:Y:S02]  /*74f0*/  IADD3 R22, P0, R182.reuse, R227, RZ ;  /* 0x000000e3b6167210 */ /* 0x042fe40007f1e0ff */
[----:B--2---:R-:W-:-:S03]  /*7500*/  IADD3 R24, P2, R182, R225, RZ ;  /* 0x000000e1b6187210 */ /* 0x004fc60007f5e0ff */
[--C-:B------:R-:W-:Y:S01]  /*7510*/  IMAD.X R23, R226, 0x1, R183.reuse, P0 ;  /* 0x00000001e2177824 */ /* 0x100fe200000e06b7 */
[----:B---3--:R-:W-:Y:S01]  /*7520*/  IADD3 R20, P0, R182, R223, RZ ;  /* 0x000000dfb6147210 */ /* 0x008fe20007f1e0ff */
[----:B------:R-:W-:-:S03]  /*7530*/  IMAD.X R25, R224, 0x1, R183, P2 ;  /* 0x00000001e0197824 */ /* 0x000fc600010e06b7 */
        /* <DEDUP_REMOVED lines=20> */
[----:B------:R2:W-:Y:S01]  /*7680*/  LDGSTS.E [R28+0x12800], [R24.64], P1 ;  /* 0x12800000181c7fae */ /* 0x0005e20008921844 */
[----:B------:R-:W-:-:S03]  /*7690*/  IADD3 R26, P0, R182, R207, RZ ;  /* 0x000000cfb61a7210 */ /* 0x000fc60007f1e0ff */
[----:B------:R3:W-:Y:S01]  /*76a0*/  LDGSTS.E [R28+0x12c00], [R20.64], P1 ;  /* 0x12c00000141c7fae */ /* 0x0007e20008921844 */
[C---:B-1----:R-:W-:Y:S02]  /*76b0*/  IADD3 R22, P2, R182.reuse, R209, RZ ;  /* 0x000000d1b6167210 */ /* 0x042fe40007f5e0ff */
[----:B------:R-:W-:Y:S02]  /*76c0*/  IADD3 R209, P4, R209, R235, RZ ;  /* 0x000000ebd1d17210 */ /* 0x000fe40007f9e0ff */
[----:B--2---:R-:W-:Y:S01]  /*76d0*/  IADD3 R24, P3, R182, R205, RZ ;  /* 0x000000cdb6187210 */ /* 0x004fe20007f7e0ff */
[--C-:B------:R-:W-:Y:S01]  /*76e0*/  IMAD.X R23, R208, 0x1, R183.reuse, P2 ;  /* 0x00000001d0177824 */ /* 0x100fe200010e06b7 */
[----:B---3--:R-:W-:Y:S01]  /*76f0*/  IADD3 R20, P2, R182, R203, RZ ;  /* 0x000000cbb6147210 */ /* 0x008fe20007f5e0ff */
[----:B------:R-:W-:-:S03]  /*7700*/  IMAD.X R27, R206, 0x1, R183, P0 ;  /* 0x00000001ce1b7824 */ /* 0x000fc600000e06b7 */
[----:B------:R1:W-:Y:S01]  /*7710*/  LDGSTS.E [R28+0x13000], [R22.64], P1 ;  /* 0x13000000161c7fae */ /* 0x0003e20008921844 */
[--C-:B------:R-:W-:Y:S02]  /*7720*/  IMAD.X R25, R204, 0x1, R183.reuse, P3 ;  /* 0x00000001cc197824 */ /* 0x100fe400018e06b7 */
[----:B------:R-:W-:Y:S01]  /*7730*/  IMAD.X R21, R202, 0x1, R183, P2 ;  /* 0x00000001ca157824 */ /* 0x000fe200010e06b7 */
[----:B------:R1:W-:Y:S01]  /*7740*/  LDGSTS.E [R28+0x13400], [R26.64], P1 ;  /* 0x134000001a1c7fae */ /* 0x0003e20008921844 */
[--C-:B------:R-:W-:Y:S01]  /*7750*/  IMAD.X R208, R208, 0x1, R188.reuse, P4 ;  /* 0x00000001d0d07824 */ /* 0x100fe200020e06bc */
[-C--:B------:R-:W-:Y:S02]  /*7760*/  IADD3 R223, P4, R223, R235.reuse, RZ ;  /* 0x000000ebdfdf7210 */ /* 0x080fe40007f9e0ff */
[----:B------:R1:W-:Y:S01]  /*7770*/  LDGSTS.E [R28+0x13800], [R24.64], P1 ;  /* 0x13800000181c7fae */ /* 0x0003e20008921844 */
[----:B------:R-:W-:Y:S02]  /*7780*/  IADD3 R201, R201, 0x1, RZ ;  /* 0x00000001c9c97810 */ /* 0x000fe40007ffe0ff */
[-C--:B------:R-:W-:Y:S01]  /*7790*/  IADD3 R205, P2, R205, R235.reuse, RZ ;  /* 0x000000ebcdcd7210 */ /* 0x080fe20007f5e0ff */
[----:B------:R1:W-:Y:S01]  /*77a0*/  LDGSTS.E [R28+0x13c00], [R20.64], P1 ;  /* 0x13c00000141c7fae */ /* 0x0003e20008921844 */
[-C--:B------:R-:W-:Y:S01]  /*77b0*/  IADD3 R203, P1, R203, R235.reuse, RZ ;  /* 0x000000ebcbcb7210 */ /* 0x080fe20007f3e0ff */
[--C-:B------:R-:W-:Y:S01]  /*77c0*/  IMAD.X R222, R222, 0x1, R188.reuse, P4 ;  /* 0x00000001dede7824 */ /* 0x100fe200020e06bc */
[----:B------:R-:W-:Y:S01]  /*77d0*/  IADD3 R207, P3, R207, R235, RZ ;  /* 0x000000ebcfcf7210 */ /* 0x000fe20007f7e0ff */
[----:B------:R-:W-:Y:S01]  /*77e0*/  IMAD.MOV.U32 R29, RZ, RZ, c[0x0][0x188] ;  /* 0x00006200ff1d7624 */ /* 0x000fe200078e00ff */
[----:B------:R-:W-:Y:S01]  /*77f0*/  ISETP.NE.U32.AND P4, PT, R237, R201, PT ;  /* 0x000000c9ed00720c */ /* 0x000fe20003f85070 */
[--C-:B------:R-:W-:Y:S01]  /*7800*/  IMAD.X R202, R202, 0x1, R188.reuse, P1 ;  /* 0x00000001caca7824 */ /* 0x100fe200008e06bc */
[-C--:B------:R-:W-:Y:S01]  /*7810*/  IADD3 R211, P5, R211, R235.reuse, RZ ;  /* 0x000000ebd3d37210 */ /* 0x080fe20007fbe0ff */
[--C-:B------:R-:W-:Y:S01]  /*7820*/  IMAD.X R204, R204, 0x1, R188.reuse, P2 ;  /* 0x00000001cccc7824 */ /* 0x100fe200010e06bc */
[-C--:B------:R-:W-:Y:S01]  /*7830*/  IADD3 R213, P6, R213, R235.reuse, RZ ;  /* 0x000000ebd5d57210 */ /* 0x080fe20007fde0ff */
[--C-:B------:R-:W-:Y:S01]  /*7840*/  IMAD.X R206, R206, 0x1, R188.reuse, P3 ;  /* 0x00000001cece7824 */ /* 0x100fe200018e06bc */
[-C--:B------:R-:W-:Y:S01]  /*7850*/  IADD3 R215, P0, R215, R235.reuse, RZ ;  /* 0x000000ebd7d77210 */ /* 0x080fe20007f1e0ff */
[----:B------:R-:W-:Y:S01]  /*7860*/  IMAD.SHL.U32 R29, R29, 0x20, RZ ;  /* 0x000000201d1d7824 */ /* 0x000fe200078e00ff */
[-C--:B------:R-:W-:Y:S01]  /*7870*/  IADD3 R217, P1, R217, R235.reuse, RZ ;  /* 0x000000ebd9d97210 */ /* 0x080fe20007f3e0ff */
[C---:B------:R-:W-:Y:S01]  /*7880*/  HMMA.1688.F32.TF32 R88, R196.reuse, R122, R88 ;  /* 0x0000007ac458723c */ /* 0x040fe20000081058 */
[-C--:B------:R-:W-:Y:S01]  /*7890*/  IADD3 R219, P2, R219, R235.reuse, RZ ;  /* 0x000000ebdbdb7210 */ /* 0x080fe20007f5e0ff */
[----:B------:R-:W0:Y:S01]  /*78a0*/  LDGDEPBAR ;  /* 0x00000000000079af */ /* 0x000e220000000000 */
[-C--:B------:R-:W-:Y:S01]  /*78b0*/  IADD3 R221, P3, R221, R235.reuse, RZ ;  /* 0x000000ebdddd7210 */ /* 0x080fe20007f7e0ff */
[--C-:B------:R-:W-:Y:S01]  /*78c0*/  IMAD.X R210, R210, 0x1, R188.reuse, P5 ;  /* 0x00000001d2d27824 */ /* 0x100fe200028e06bc */
        /* <DEDUP_REMOVED lines=8> */
[----:B------:R-:W-:Y:S01]  /*7950*/  IADD3 R233, P2, R233, R235, RZ ;  /* 0x000000ebe9e97210 */ /* 0x000fe20007f5e0ff */
[--C-:B------:R-:W-:Y:S01]  /*7960*/  IMAD.X R220, R220, 0x1, R188.reuse, P3 ;  /* 0x00000001dcdc7824 */ /* 0x100fe200018e06bc */
[----:B------:R-:W-:Y:S01]  /*7970*/  LEA R2, P3, R29, R2, 0x2 ;  /* 0x000000021d027211 */ /* 0x000fe200078610ff */
[----:B------:R-:W-:Y:S01]  /*7980*/  HMMA.1688.F32.TF32 R124, R196, R138, R124 ;  /* 0x0000008ac47c723c */ /* 0x000fe2000008107c */
[----:B------:R-:W-:Y:S01]  /*7990*/  IADD3 R0, R0, -0x20, RZ ;  /* 0xffffffe000007810 */ /* 0x000fe20007ffe0ff */
[----:B------:R-:W-:-:S02]  /*79a0*/  IMAD.X R224, R224, 0x1, R188, P5 ;  /* 0x00000001e0e07824 */ /* 0x000fc400028e06bc */
[----:B------:R-:W-:-:S04]  /*79b0*/  IMAD.X R226, R226, 0x1, R188, P6 ;  /* 0x00000001e2e27824 */ /* 0x000fc800030e06bc */
[----:B------:R-:W-:Y:S01]  /*79c0*/  HMMA.1688.F32.TF32 R140, R196, R166, R140 ;  /* 0x000000a6c48c723c */ /* 0x000fe2000008108c */
[--C-:B------:R-:W-:Y:S02]  /*79d0*/  IMAD.X R228, R228, 0x1, R188.reuse, P0 ;  /* 0x00000001e4e47824 */ /* 0x100fe400000e06bc */
[----:B------:R-:W-:-:S05]  /*79e0*/  IMAD.X R230, R230, 0x1, R188, P1 ;  /* 0x00000001e6e67824 */ /* 0x000fca00008e06bc */
[----:B------:R-:W-:Y:S01]  /*79f0*/  HMMA.1688.F32.TF32 R172, R196, R114, R8 ;  /* 0x00000072c4ac723c */ /* 0x000fe20000081008 */
[----:B------:R-:W-:Y:S02]  /*7a00*/  IMAD.X R232, R232, 0x1, R188, P2 ;  /* 0x00000001e8e87824 */ /* 0x000fe400010e06bc */
[----:B------:R-:W-:-:S05]  /*7a10*/  IMAD.X R3, R3, 0x1, R240, P3 ;  /* 0x0000000103037824 */ /* 0x000fca00018e06f0 */
[----:B------:R-:W-:Y:S08]  /*7a20*/  HMMA.1688.F32.TF32 R104, R196, R98, R184 ;  /* 0x00000062c468723c */ /* 0x000ff000000810b8 */
[C---:B------:R-:W-:Y:S08]  /*7a30*/  HMMA.1688.F32.TF32 R92, R176.reuse, R122, R92 ;  /* 0x0000007ab05c723c */ /* 0x040ff0000008105c */
[C---:B------:R-:W-:Y:S08]  /*7a40*/  HMMA.1688.F32.TF32 R128, R176.reuse, R138, R128 ;  /* 0x0000008ab080723c */ /* 0x040ff00000081080 */
[C---:B------:R-:W-:Y:S08]  /*7a50*/  HMMA.1688.F32.TF32 R148, R176.reuse, R166, R148 ;  /* 0x000000a6b094723c */ /* 0x040ff00000081094 */
[C---:B------:R-:W-:Y:S08]  /*7a60*/  HMMA.1688.F32.TF32 R168, R176.reuse, R114, R168 ;  /* 0x00000072b0a8723c */ /* 0x040ff000000810a8 */
[----:B------:R-:W-:Y:S08]  /*7a70*/  HMMA.1688.F32.TF32 R108, R176, R98, R108 ;  /* 0x00000062b06c723c */ /* 0x000ff0000008106c */
[----:B------:R-:W-:Y:S08]  /*7a80*/  HMMA.1688.F32.TF32 R8, R196, R86, R192 ;  /* 0x00000056c408723c */ /* 0x000ff000000810c0 */
[C---:B------:R-:W-:Y:S08]  /*7a90*/  HMMA.1688.F32.TF32 R120, R40.reuse, R122, R36 ;  /* 0x0000007a2878723c */ /* 0x040ff00000081024 */
[C---:B------:R-:W-:Y:S08]  /*7aa0*/  HMMA.1688.F32.TF32 R136, R40.reuse, R138, R44 ;  /* 0x0000008a2888723c */ /* 0x040ff0000008102c */
[C---:B------:R-:W-:Y:S08]  /*7ab0*/  HMMA.1688.F32.TF32 R164, R40.reuse, R166, R64 ;  /* 0x000000a628a4723c */ /* 0x040ff00000081040 */
[C---:B------:R-:W-:Y:S08]  /*7ac0*/  HMMA.1688.F32.TF32 R112, R40.reuse, R114, R68 ;  /* 0x000000722870723c */ /* 0x040ff00000081044 */
[----:B------:R-:W-:Y:S01]  /*7ad0*/  HMMA.1688.F32.TF32 R96, R40, R98, R152 ;  /* 0x000000622860723c */ /* 0x000fe20000081098 */
[----:B-1----:R-:W-:Y:S01]  /*7ae0*/  @!P4 CALL.REL.NOINC `(.L_x_1) ;  /* 0x000000100000c944 */ /* 0x002fe20003c00000 */
[----:B------:R-:W-:Y:S06]  /*7af0*/  BRA `(.L_x_2) ;  /* 0xffffd6b000007947 */ /* 0x000fec000383ffff */
.L_x_1:
[----:B-1----:R-:W2:Y:S01]  /*7b00*/  LDL.LU R21, [R1+0x8] ;  /* 0x0000080001157983 */ /* 0x002ea20000300800 */
[----:B------:R-:W-:-:S04]  /*7b10*/  DEPBAR.LE SB0, 0x0 ;  /* 0x000080000000791a */ /* 0x000fc80000000000 */
[----:B------:R-:W3:Y:S04]  /*7b20*/  LDL.LU R86, [R1+0x4] ;  /* 0x0000040001567983 */ /* 0x000ee80000300800 */
[----:B------:R-:W1:Y:S01]  /*7b30*/  S2R R22, SR_TID.X ;  /* 0x0000000000167919 */ /* 0x000e620000002100 */
[C---:B------:R-:W-:Y:S02]  /*7b40*/  IADD3 R2, R191.reuse, 0x2, RZ ;  /* 0x00000002bf027810 */ /* 0x040fe40007ffe0ff */
[----:B------:R-:W-:Y:S01]  /*7b50*/  IADD3 R20, R191, 0x1, RZ ;  /* 0x00000001bf147810 */ /* 0x000fe20007ffe0ff */
[----:B-1----:R-:W-:-:S05]  /*7b60*/  IMAD.SHL.U32 R0, R22, 0x400, RZ ;  /* 0x0000040016007824 */ /* 0x002fca00078e00ff */
[----:B------:R-:W-:Y:S01]  /*7b70*/  LOP3.LUT R0, R0, 0x6000, RZ, 0xc0, !PT ;  /* 0x0000600000007812 */ /* 0x000fe200078ec0ff */
[----:B------:R-:W-:Y:S02]  /*7b80*/  IMAD.MOV.U32 R23, RZ, RZ, R73 ;  /* 0x000000ffff177224 */ /* 0x000fe400078e0049 */
[----:B------:R-:W-:Y:S02]  /*7b90*/  IMAD.MOV.U32 R26, RZ, RZ, R76 ;  /* 0x000000ffff1a7224 */ /* 0x000fe400078e004c */
[----:B------:R-:W-:Y:S02]  /*7ba0*/  IMAD.MOV.U32 R27, RZ, RZ, R77 ;  /* 0x000000ffff1b7224 */ /* 0x000fe400078e004d */
[----:B------:R-:W-:Y:S02]  /*7bb0*/  IMAD.MOV.U32 R30, RZ, RZ, R80 ;  /* 0x000000ffff1e7224 */ /* 0x000fe400078e0050 */
[----:B------:R-:W-:Y:S02]  /*7bc0*/  IMAD.MOV.U32 R31, RZ, RZ, R81 ;  /* 0x000000ffff1f7224 */ /* 0x000fe400078e0051 */
[----:B------:R-:W-:-:S02]  /*7bd0*/  IMAD.MOV.U32 R73, RZ, RZ, R59 ;  /* 0x000000ffff497224 */ /* 0x000fc400078e003b */
        /* <DEDUP_REMOVED lines=23> */
[----:B------:R-:W-:Y:S01]  /*7d50*/  IMAD.MOV.U32 R169, RZ, RZ, R151 ;  /* 0x000000ffffa97224 */ /* 0x000fe200078e0097 */
[----:B------:R-:W-:Y:S01]  /*7d60*/  BAR.SYNC.DEFER_BLOCKING 0x0 ;  /* 0x0000000000007b1d */ /* 0x000fe20000010000 */
[----:B--2---:R-:W-:Y:S01]  /*7d70*/  LOP3.LUT R3, R0, 0x60, R21, 0xf8, !PT ;  /* 0x0000006000037812 */ /* 0x004fe200078ef815 */
[----:B------:R-:W-:Y:S01]  /*7d80*/  IMAD.SHL.U32 R0, R22, 0x4, RZ ;  /* 0x0000000416007824 */ /* 0x000fe200078e00ff */
[----:B---3--:R-:W-:-:S04]  /*7d90*/  ISETP.GE.AND P0, PT, R86, c[0x0][0x178], PT ;  /* 0x00005e0056007a0c */ /* 0x008fc80003f06270 */
[----:B------:R-:W-:Y:S02]  /*7da0*/  ISETP.LT.AND P1, PT, R2, c[0x0][0x17c], !P0 ;  /* 0x00005f0002007a0c */ /* 0x000fe40004721270 */
[----:B------:R-:W-:Y:S01]  /*7db0*/  LOP3.LUT R2, R3, 0x370, R0, 0x78, !PT ;  /* 0x0000037003027812 */ /* 0x000fe200078e7800 */
[C---:B------:R-:W-:Y:S02]  /*7dc0*/  IMAD.SHL.U32 R3, R22.reuse, 0x1000, RZ ;  /* 0x0000100016037824 */ /* 0x040fe400078e00ff */
[----:B------:R-:W-:Y:S01]  /*7dd0*/  IMAD.SHL.U32 R0, R22, 0x80, RZ ;  /* 0x0000008016007824 */ /* 0x000fe200078e00ff */
[----:B------:R-:W-:Y:S02]  /*7de0*/  ISETP.LT.AND P5, PT, R20, c[0x0][0x17c], !P0 ;  /* 0x00005f0014007a0c */ /* 0x000fe400047a1270 */
[----:B------:R-:W-:Y:S02]  /*7df0*/  LOP3.LUT R3, R3, 0x6000, RZ, 0xc0, !PT ;  /* 0x0000600003037812 */ /* 0x000fe400078ec0ff */
[----:B------:R-:W-:-:S02]  /*7e00*/  LOP3.LUT R22, R22, 0xff, RZ, 0xc0, !PT ;  /* 0x000000ff16167812 */ /* 0x000fc400078ec0ff */
[C---:B------:R-:W-:Y:S02]  /*7e10*/  IADD3 R21, R191.reuse, 0x3, RZ ;  /* 0x00000003bf157810 */ /* 0x040fe40007ffe0ff */
[----:B------:R-:W-:Y:S02]  /*7e20*/  IADD3 R20, R191, 0x4, RZ ;  /* 0x00000004bf147810 */ /* 0x000fe40007ffe0ff */
[----:B------:R-:W-:Y:S01]  /*7e30*/  LOP3.LUT R85, R0, 0x1000, RZ, 0xc0, !PT ;  /* 0x0000100000557812 */ /* 0x000fe200078ec0ff */
[----:B------:R-:W-:Y:S01]  /*7e40*/  IMAD R0, R22, 0x10, R3 ;  /* 0x0000001016007824 */ /* 0x000fe200078e0203 */
[----:B------:R-:W-:Y:S01]  /*7e50*/  ISETP.LT.AND P4, PT, R21, c[0x0][0x17c], !P0 ;  /* 0x00005f0015007a0c */ /* 0x000fe20004781270 */
[----:B------:R-:W-:Y:S01]  /*7e60*/  IMAD.MOV.U32 R21, RZ, RZ, R57 ;  /* 0x000000ffff157224 */ /* 0x000fe200078e0039 */
[----:B------:R-:W-:Y:S01]  /*7e70*/  ISETP.LT.AND P2, PT, R20, c[0x0][0x17c], !P0 ;  /* 0x00005f0014007a0c */ /* 0x000fe20004741270 */
[----:B------:R-:W-:Y:S02]  /*7e80*/  IMAD.IADD R85, R85, 0x1, R2 ;  /* 0x0000000155557824 */ /* 0x000fe400078e0202 */
[----:B------:R-:W-:-:S02]  /*7e90*/  IMAD.MOV.U32 R20, RZ, RZ, R56 ;  /* 0x000000ffff147224 */ /* 0x000fc400078e0038 */
[----:B------:R-:W-:Y:S02]  /*7ea0*/  IMAD.MOV.U32 R22, RZ, RZ, R72 ;  /* 0x000000ffff167224 */ /* 0x000fe400078e0048 */
[----:B------:R-:W-:-:S03]  /*7eb0*/  IMAD.MOV.U32 R72, RZ, RZ, R58 ;  /* 0x000000ffff487224 */ /* 0x000fc600078e003a */
[----:B------:R1:W-:Y:S04]  /*7ec0*/  STS.128 [R85], R20 ;  /* 0x0000001455007388 */ /* 0x0003e80000000c00 */
[----:B------:R-:W-:Y:S04]  /*7ed0*/  STS.128 [R85+0x80], R72 ;  /* 0x0000804855007388 */ /* 0x000fe80000000c00 */
[----:B------:R-:W-:Y:S01]  /*7ee0*/  STS.128 [R85+0x400], R24 ;  /* 0x0004001855007388 */ /* 0x000fe20000000c00 */
[----:B-1----:R-:W-:Y:S02]  /*7ef0*/  IMAD.MOV.U32 R22, RZ, RZ, R156 ;  /* 0x000000ffff167224 */ /* 0x002fe400078e009c */
[----:B------:R-:W-:-:S02]  /*7f00*/  IMAD.MOV.U32 R23, RZ, RZ, R157 ;  /* 0x000000ffff177224 */ /* 0x000fc400078e009d */
[----:B------:R-:W-:Y:S02]  /*7f10*/  IMAD.MOV.U32 R20, RZ, RZ, R60 ;  /* 0x000000ffff147224 */ /* 0x000fe400078e003c */
[----:B------:R-:W-:Y:S02]  /*7f20*/  IMAD.MOV.U32 R21, RZ, RZ, R61 ;  /* 0x000000ffff157224 */ /* 0x000fe400078e003d */
[----:B------:R-:W-:Y:S02]  /*7f30*/  IMAD.MOV.U32 R156, RZ, RZ, R62 ;  /* 0x000000ffff9c7224 */ /* 0x000fe400078e003e */
[----:B------:R-:W-:Y:S01]  /*7f40*/  IMAD.MOV.U32 R157, RZ, RZ, R63 ;  /* 0x000000ffff9d7224 */ /* 0x000fe200078e003f */
[----:B------:R-:W-:Y:S04]  /*7f50*/  STS.128 [R85+0x480], R76 ;  /* 0x0004804c55007388 */ /* 0x000fe80000000c00 */
[----:B------:R-:W-:Y:S04]  /*7f60*/  STS.128 [R85+0x800], R28 ;  /* 0x0008001c55007388 */ /* 0x000fe80000000c00 */
[----:B------:R-:W-:Y:S04]  /*7f70*/  STS.128 [R85+0x880], R80 ;  /* 0x0008805055007388 */ /* 0x000fe80000000c00 */
[----:B------:R-:W-:Y:S04]  /*7f80*/  STS.128 [R85+0xc00], R20 ;  /* 0x000c001455007388 */ /* 0x000fe80000000c00 */
[----:B------:R-:W-:Y:S04]  /*7f90*/  STS.128 [R85+0xc80], R156 ;  /* 0x000c809c55007388 */ /* 0x000fe80000000c00 */
[----:B------:R-:W-:Y:S01]  /*7fa0*/  BAR.SYNC.DEFER_BLOCKING 0x0 ;  /* 0x0000000000007b1d */ /* 0x000fe20000010000 */
[----:B------:R-:W-:-:S02]  /*7fb0*/  LOP3.LUT R84, R0, 0x20, RZ, 0x3c, !PT ;  /* 0x0000002000547812 */ /* 0x000fc400078e3cff */
[C---:B------:R-:W-:Y:S02]  /*7fc0*/  LOP3.LUT R3, R0.reuse, 0x40, RZ, 0x3c, !PT ;  /* 0x0000004000037812 */ /* 0x040fe400078e3cff */
[----:B------:R-:W-:Y:S01]  /*7fd0*/  LOP3.LUT R2, R0, 0x60, RZ, 0x3c, !PT ;  /* 0x0000006000027812 */ /* 0x000fe200078e3cff */
[----:B------:R-:W1:Y:S04]  /*7fe0*/  LDS.128 R28, [R0] ;  /* 0x00000000001c7984 */ /* 0x000e680000000c00 */
[----:B------:R-:W-:Y:S04]  /*7ff0*/  LDS.128 R44, [R0+0x1000] ;  /* 0x00100000002c7984 */ /* 0x000fe80000000c00 */
[----:B------:R-:W2:Y:S04]  /*8000*/  LDS.128 R24, [R84] ;  /* 0x0000000054187984 */ /* 0x000ea80000000c00 */
[----:B------:R-:W-:Y:S04]  /*8010*/  LDS.128 R40, [R84+0x1000] ;  /* 0x0010000054287984 */ /* 0x000fe80000000c00 */
[----:B------:R-:W3:Y:S04]  /*8020*/  LDS.128 R20, [R3] ;  /* 0x0000000003147984 */ /* 0x000ee80000000c00 */
[----:B------:R-:W-:Y:S04]  /*8030*/  LDS.128 R36, [R3+0x1000] ;  /* 0x0010000003247984 */ /* 0x000fe80000000c00 */
[----:B------:R-:W4:Y:S04]  /*8040*/  LDS.128 R48, [R2] ;  /* 0x0000000002307984 */ /* 0x000f280000000c00 */
[----:B------:R-:W5:Y:S04]  /*8050*/  LDS.128 R32, [R2+0x1000] ;  /* 0x0010000002207984 */ /* 0x000f680000000c00 */
[----:B------:R-:W-:Y:S01]  /*8060*/  BAR.SYNC.DEFER_BLOCKING 0x0 ;  /* 0x0000000000007b1d */ /* 0x000fe20000010000 */
        /* <DEDUP_REMOVED lines=9> */
[----:B------:R-:W-:Y:S01]  /*8100*/  IMAD.MOV.U32 R133, RZ, RZ, R119 ;  /* 0x000000ffff857224 */ /* 0x000fe200078e0077 */
[----:B------:R1:W-:Y:S04]  /*8110*/  STS.128 [R85], R52 ;  /* 0x0000003455007388 */ /* 0x0003e80000000c00 */
[----:B------:R-:W-:Y:S04]  /*8120*/  STS.128 [R85+0x80], R124 ;  /* 0x0000807c55007388 */ /* 0x000fe80000000c00 */
[----:B------:R-:W-:Y:S01]  /*8130*/  STS.128 [R85+0x400], R56 ;  /* 0x0004003855007388 */ /* 0x000fe20000000c00 */
[----:B-1----:R-:W-:-:S02]  /*8140*/  IMAD.MOV.U32 R54, RZ, RZ, R136 ;  /* 0x000000ffff367224 */ /* 0x002fc400078e0088 */
[----:B------:R-:W-:Y:S02]  /*8150*/  IMAD.MOV.U32 R55, RZ, RZ, R137 ;  /* 0x000000ffff377224 */ /* 0x000fe400078e0089 */
        /* <DEDUP_REMOVED lines=9> */
[----:B------:R-:W-:Y:S06]  /*81f0*/  BAR.SYNC.DEFER_BLOCKING 0x0 ;  /* 0x0000000000007b1d */ /* 0x000fec0000010000 */
[----:B------:R-:W1:Y:S04]  /*8200*/  LDS.128 R80, [R0] ;  /* 0x0000000000507984 */ /* 0x000e680000000c00 */
[----:B------:R-:W-:Y:S04]  /*8210*/  LDS.128 R64, [R0+0x1000] ;  /* 0x0010000000407984 */ /* 0x000fe80000000c00 */
[----:B------:R-:W1:Y:S04]  /*8220*/  LDS.128 R76, [R84] ;  /* 0x00000000544c7984 */ /* 0x000e680000000c00 */
[----:B------:R-:W-:Y:S04]  /*8230*/  LDS.128 R60, [R84+0x1000] ;  /* 0x00100000543c7984 */ /* 0x000fe80000000c00 */
[----:B------:R-:W1:Y:S04]  /*8240*/  LDS.128 R72, [R3] ;  /* 0x0000000003487984 */ /* 0x000e680000000c00 */
[----:B------:R-:W-:Y:S04]  /*8250*/  LDS.128 R56, [R3+0x1000] ;  /* 0x0010000003387984 */ /* 0x000fe80000000c00 */
[----:B------:R-:W1:Y:S04]  /*8260*/  LDS.128 R68, [R2] ;  /* 0x0000000002447984 */ /* 0x000e680000000c00 */
[----:B------:R-:W1:Y:S04]  /*8270*/  LDS.128 R52, [R2+0x1000] ;  /* 0x0010000002347984 */ /* 0x000e680000000c00 */
        /* <DEDUP_REMOVED lines=37> */
[----:B------:R-:W-:Y:S01]  /*84d0*/  IMAD.MOV.U32 R131, RZ, RZ, R5 ;  /* 0x000000ffff837224 */ /* 0x000fe200078e0005 */
[----:B------:R-:W1:Y:S01]  /*84e0*/  LDS.128 R116, [R0] ;  /* 0x0000000000747984 */ /* 0x000e620000000c00 */
[----:B------:R-:W-:-:S02]  /*84f0*/  IMAD.MOV.U32 R132, RZ, RZ, R110 ;  /* 0x000000ffff847224 */ /* 0x000fc400078e006e */
[----:B------:R-:W-:Y:S01]  /*8500*/  IMAD.MOV.U32 R133, RZ, RZ, R111 ;  /* 0x000000ffff857224 */ /* 0x000fe200078e006f */
[----:B------:R-:W-:Y:S01]  /*8510*/  LDS.128 R92, [R0+0x1000] ;  /* 0x00100000005c7984 */ /* 0x000fe20000000c00 */
[----:B------:R-:W-:Y:S02]  /*8520*/  IMAD.MOV.U32 R134, RZ, RZ, R6 ;  /* 0x000000ffff867224 */ /* 0x000fe400078e0006 */
[----:B------:R-:W-:Y:S01]  /*8530*/  IMAD.MOV.U32 R135, RZ, RZ, R7 ;  /* 0x000000ffff877224 */ /* 0x000fe200078e0007 */
        /* <DEDUP_REMOVED lines=23> */
[----:B------:R-:W-:Y:S02]  /*86b0*/  IMAD.MOV.U32 R123, RZ, RZ, R17 ;  /* 0x000000ffff7b7224 */ /* 0x000fe400078e0011 */
[----:B------:R-:W-:-:S02]  /*86c0*/  IMAD.MOV.U32 R98, RZ, RZ, R18 ;  /* 0x000000ffff627224 */ /* 0x000fc400078e0012 */
[----:B------:R-:W-:Y:S01]  /*86d0*/  IMAD.MOV.U32 R99, RZ, RZ, R19 ;  /* 0x000000ffff637224 */ /* 0x000fe200078e0013 */
[----:B------:R-:W-:Y:S04]  /*86e0*/  STS.128 [R85+0x480], R132 ;  /* 0x0004808455007388 */ /* 0x000fe80000000c00 */
[----:B------:R-:W-:Y:S04]  /*86f0*/  STS.128 [R85+0x800], R136 ;  /* 0x0008008855007388 */ /* 0x000fe80000000c00 */
[----:B------:R-:W-:Y:S04]  /*8700*/  STS.128 [R85+0x880], R100 ;  /* 0x0008806455007388 */ /* 0x000fe80000000c00 */
[----:B------:R-:W-:Y:S04]  /*8710*/  STS.128 [R85+0xc00], R120 ;  /* 0x000c007855007388 */ /* 0x000fe80000000c00 */
[----:B------:R-:W-:Y:S01]  /*8720*/  STS.128 [R85+0xc80], R96 ;  /* 0x000c806055007388 */ /* 0x000fe20000000c00 */
[----:B------:R-:W-:-:S03]  /*8730*/  IMAD R13, R86, c[0x0][0x194], RZ ;  /* 0x00006500560d7a24 */ /* 0x000fc600078e02ff */
[----:B------:R-:W-:Y:S01]  /*8740*/  BAR.SYNC.DEFER_BLOCKING 0x0 ;  /* 0x0000000000007b1d */ /* 0x000fe20000010000 */
[----:B------:R-:W-:Y:S01]  /*8750*/  IMAD R15, R191, c[0x0][0x198], RZ ;  /* 0x00006600bf0f7a24 */ /* 0x000fe200078e02ff */
[----:B------:R-:W-:Y:S02]  /*8760*/  LEA R12, P6, R13, c[0x0][0x170], 0x2 ;  /* 0x00005c000d0c7a11 */ /* 0x000fe400078c10ff */
[----:B------:R-:W-:Y:S02]  /*8770*/  ISETP.LT.AND P3, PT, R191, c[0x0][0x17c], !P0 ;  /* 0x00005f00bf007a0c */ /* 0x000fe40004761270 */
[----:B------:R-:W-:Y:S02]  /*8780*/  LEA.HI.X.SX32 R13, R13, c[0x0][0x174], 0x2, P6 ;  /* 0x00005d000d0d7a11 */ /* 0x000fe400030f16ff */
[C---:B------:R-:W-:Y:S02]  /*8790*/  LEA R14, P6, R15.reuse, R12, 0x2 ;  /* 0x0000000c0f0e7211 */ /* 0x040fe400078c10ff */
[----:B------:R-:W-:-:S02]  /*87a0*/  IADD3 R17, R15, c[0x0][0x198], RZ ;  /* 0x000066000f117a10 */ /* 0x000fc40007ffe0ff */
[-C--:B------:R-:W-:Y:S02]  /*87b0*/  LEA.HI.X.SX32 R15, R15, R13.reuse, 0x2, P6 ;  /* 0x0000000d0f0f7211 */ /* 0x080fe400030f16ff */
[----:B------:R-:W-:Y:S02]  /*87c0*/  IADD3 R18, R191, 0x5, RZ ;  /* 0x00000005bf127810 */ /* 0x000fe40007ffe0ff */
[C---:B------:R-:W-:Y:S02]  /*87d0*/  LEA R16, P6, R17.reuse, R12, 0x2 ;  /* 0x0000000c11107211 */ /* 0x040fe400078c10ff */
[C---:B------:R-:W-:Y:S02]  /*87e0*/  IADD3 R19, R17.reuse, c[0x0][0x198], RZ ;  /* 0x0000660011137a10 */ /* 0x040fe40007ffe0ff */
[----:B------:R-:W-:Y:S01]  /*87f0*/  LEA.HI.X.SX32 R17, R17, R13, 0x2, P6 ;  /* 0x0000000d11117211 */ /* 0x000fe200030f16ff */
[----:B------:R1:W-:Y:S01]  /*8800*/  @P3 STG.E [R14.64], R28 ;  /* 0x0000001c0e003986 */ /* 0x0003e2000c101904 */
[----:B------:R-:W-:-:S02]  /*8810*/  ISETP.LT.AND P3, PT, R18, c[0x0][0x17c], !P0 ;  /* 0x00005f0012007a0c */ /* 0x000fc40004761270 */
[-C--:B------:R-:W-:Y:S02]  /*8820*/  LEA R18, P6, R19, R12.reuse, 0x2 ;  /* 0x0000000c13127211 */ /* 0x080fe400078c10ff */
[----:B------:R-:W-:Y:S02]  /*8830*/  IADD3 R86, R191, 0x6, RZ ;  /* 0x00000006bf567810 */ /* 0x000fe40007ffe0ff */
[C---:B------:R-:W-:Y:S01]  /*8840*/  IADD3 R87, R19.reuse, c[0x0][0x198], RZ ;  /* 0x0000660013577a10 */ /* 0x040fe20007ffe0ff */
[----:B------:R3:W-:Y:S01]  /*8850*/  @P5 STG.E [R16.64], R29 ;  /* 0x0000001d10005986 */ /* 0x0007e2000c101904 */
[----:B------:R-:W-:Y:S02]  /*8860*/  LEA.HI.X.SX32 R19, R19, R13, 0x2, P6 ;  /* 0x0000000d13137211 */ /* 0x000fe400030f16ff */
[----:B------:R-:W-:Y:S02]  /*8870*/  ISETP.LT.AND P5, PT, R86, c[0x0][0x17c], !P0 ;  /* 0x00005f0056007a0c */ /* 0x000fe400047a1270 */
[----:B------:R-:W-:-:S02]  /*8880*/  LEA R86, P6, R87, R12, 0x2 ;  /* 0x0000000c57567211 */ /* 0x000fc400078c10ff */
[----:B-1----:R-:W-:Y:S02]  /*8890*/  IADD3 R14, R191, 0x7, RZ ;  /* 0x00000007bf0e7810 */ /* 0x002fe40007ffe0ff */
[C---:B------:R-:W-:Y:S01]  /*88a0*/  IADD3 R15, R87.reuse, c[0x0][0x198], RZ ;  /* 0x00006600570f7a10 */ /* 0x040fe20007ffe0ff */
[----:B--2---:R1:W-:Y:S01]  /*88b0*/  @P1 STG.E [R18.64], R24 ;  /* 0x0000001812001986 */ /* 0x0043e2000c101904 */
[----:B------:R-:W-:Y:S02]  /*88c0*/  LEA.HI.X.SX32 R87, R87, R13, 0x2, P6 ;  /* 0x0000000d57577211 */ /* 0x000fe400030f16ff */
[----:B------:R-:W-:Y:S02]  /*88d0*/  ISETP.LT.AND P1, PT, R14, c[0x0][0x17c], !P0 ;  /* 0x00005f000e007a0c */ /* 0x000fe40004721270 */
[C---:B------:R-:W-:Y:S02]  /*88e0*/  LEA R14, P6, R15.reuse, R12, 0x2 ;  /* 0x0000000c0f0e7211 */ /* 0x040fe400078c10ff */
[----:B---3--:R-:W-:-:S02]  /*88f0*/  IADD3 R17, R15, c[0x0][0x198], RZ ;  /* 0x000066000f117a10 */ /* 0x008fc40007ffe0ff */
[-C--:B------:R-:W-:Y:S02]  /*8900*/  LEA.HI.X.SX32 R15, R15, R13.reuse, 0x2, P6 ;  /* 0x0000000d0f0f7211 */ /* 0x080fe400030f16ff */
[----:B------:R-:W-:Y:S02]  /*8910*/  LEA R16, P6, R17, R12, 0x2 ;  /* 0x0000000c11107211 */ /* 0x000fe400078c10ff */
[----:B------:R-:W-:Y:S02]  /*8920*/  IADD3 R28, R191, 0x8, RZ ;  /* 0x00000008bf1c7810 */ /* 0x000fe40007ffe0ff */
[C---:B------:R-:W-:Y:S01]  /*8930*/  IADD3 R29, R17.reuse, c[0x0][0x198], RZ ;  /* 0x00006600111d7a10 */ /* 0x040fe20007ffe0ff */
[----:B------:R2:W-:Y:S01]  /*8940*/  @P4 STG.E [R86.64], R25 ;  /* 0x0000001956004986 */ /* 0x0005e2000c101904 */
[----:B------:R-:W-:Y:S02]  /*8950*/  LEA.HI.X.SX32 R17, R17, R13, 0x2, P6 ;  /* 0x0000000d11117211 */ /* 0x000fe400030f16ff */
[----:B------:R-:W-:-:S02]  /*8960*/  ISETP.LT.AND P4, PT, R28, c[0x0][0x17c], !P0 ;  /* 0x00005f001c007a0c */ /* 0x000fc40004781270 */
[----:B-1----:R-:W-:Y:S02]  /*8970*/  LEA R18, P6, R29, R12, 0x2 ;  /* 0x0000000c1d127211 */ /* 0x002fe400078c10ff */
[C---:B------:R-:W-:Y:S01]  /*8980*/  IADD3 R24, R191.reuse, 0xa, RZ ;  /* 0x0000000abf187810 */ /* 0x040fe20007ffe0ff */
[----:B------:R1:W-:Y:S01]  /*8990*/  @P2 STG.E [R14.64], R20 ;  /* 0x000000140e002986 */ /* 0x0003e2000c101904 */
[----:B------:R-:W-:Y:S02]  /*89a0*/  IADD3 R28, R191, 0x9, RZ ;  /* 0x00000009bf1c7810 */ /* 0x000fe40007ffe0ff */
[C---:B--2---:R-:W-:Y:S01]  /*89b0*/  IADD3 R25, R29.reuse, c[0x0][0x198], RZ ;  /* 0x000066001d197a10 */ /* 0x044fe20007ffe0ff */
[----:B------:R2:W-:Y:S01]  /*89c0*/  @P3 STG.E [R16.64], R21 ;  /* 0x0000001510003986 */ /* 0x0005e2000c101904 */
[----:B------:R-:W-:Y:S02]  /*89d0*/  LEA.HI.X.SX32 R19, R29, R13, 0x2, P6 ;  /* 0x0000000d1d137211 */ /* 0x000fe400030f16ff */
[----:B------:R-:W-:-:S02]  /*89e0*/  ISETP.LT.AND P3, PT, R24, c[0x0][0x17c], !P0 ;  /* 0x00005f0018007a0c */ /* 0x000fc40004761270 */
[----:B------:R-:W-:Y:S02]  /*89f0*/  ISETP.LT.AND P2, PT, R28, c[0x0][0x17c], !P0 ;  /* 0x00005f001c007a0c */ /* 0x000fe40004741270 */
[----:B------:R-:W-:Y:S02]  /*8a00*/  LEA R24, P6, R25, R12, 0x2 ;  /* 0x0000000c19187211 */ /* 0x000fe400078c10ff */
[----:B------:R-:W-:Y:S02]  /*8a10*/  IADD3 R28, R191, 0xb, RZ ;  /* 0x0000000bbf1c7810 */ /* 0x000fe40007ffe0ff */
[C---:B-1----:R-:W-:Y:S01]  /*8a20*/  IADD3 R15, R25.reuse, c[0x0][0x198], RZ ;  /* 0x00006600190f7a10 */ /* 0x042fe20007ffe0ff */
[----:B----4-:R1:W-:Y:S01]  /*8a30*/  @P5 STG.E [R18.64], R48 ;  /* 0x0000003012005986 */ /* 0x0103e2000c101904 */
[----:B------:R-:W-:Y:S02]  /*8a40*/  LEA.HI.X.SX32 R25, R25, R13, 0x2, P6 ;  /* 0x0000000d19197211 */ /* 0x000fe400030f16ff */
[----:B------:R-:W-:-:S02]  /*8a50*/  ISETP.LT.AND P5, PT, R28, c[0x0][0x17c], !P0 ;  /* 0x00005f001c007a0c */ /* 0x000fc400047a1270 */
[CC--:B------:R-:W-:Y:S02]  /*8a60*/  LEA R14, P6, R15.reuse, R12.reuse, 0x2 ;  /* 0x0000000c0f0e7211 */ /* 0x0c0fe400078c10ff */
[C---:B------:R-:W-:Y:S02]  /*8a70*/  IADD3 R28, R15.reuse, c[0x0][0x198], RZ ;  /* 0x000066000f1c7a10 */ /* 0x040fe40007ffe0ff */
[----:B------:R-:W-:Y:S02]  /*8a80*/  LEA.HI.X.SX32 R15, R15, R13, 0x2, P6 ;  /* 0x0000000d0f0f7211 */ /* 0x000fe400030f16ff */
[C---:B--2---:R-:W-:Y:S02]  /*8a90*/  LEA R16, P6, R28.reuse, R12, 0x2 ;  /* 0x0000000c1c107211 */ /* 0x044fe400078c10ff */
[C---:B------:R-:W-:Y:S02]  /*8aa0*/  IADD3 R20, R191.reuse, 0xc, RZ ;  /* 0x0000000cbf147810 */ /* 0x040fe40007ffe0ff */
[----:B-1----:R-:W-:Y:S01]  /*8ab0*/  IADD3 R18, R191, 0xd, RZ ;  /* 0x0000000dbf127810 */ /* 0x002fe20007ffe0ff */
[----:B------:R1:W-:Y:S01]  /*8ac0*/  @P1 STG.E [R24.64], R49 ;  /* 0x0000003118001986 */ /* 0x0003e2000c101904 */
[----:B------:R-:W-:-:S02]  /*8ad0*/  IADD3 R19, R28, c[0x0][0x198], RZ ;  /* 0x000066001c137a10 */ /* 0x000fc40007ffe0ff */
[-C--:B------:R-:W-:Y:S01]  /*8ae0*/  LEA.HI.X.SX32 R17, R28, R13.reuse, 0x2, P6 ;  /* 0x0000000d1c117211 */ /* 0x080fe200030f16ff */
[----:B------:R2:W-:Y:S01]  /*8af0*/  @P4 STG.E [R14.64], R44 ;  /* 0x0000002c0e004986 */ /* 0x0005e2000c101904 */
[----:B------:R-:W-:Y:S02]  /*8b00*/  ISETP.LT.AND P1, PT, R20, c[0x0][0x17c], !P0 ;  /* 0x00005f0014007a0c */ /* 0x000fe40004721270 */
[----:B------:R-:W-:Y:S02]  /*8b10*/  ISETP.LT.AND P4, PT, R18, c[0x0][0x17c], !P0 ;  /* 0x00005f0012007a0c */ /* 0x000fe40004781270 */
[----:B------:R-:W-:Y:S02]  /*8b20*/  IADD3 R20, R191, 0xe, RZ ;  /* 0x0000000ebf147810 */ /* 0x000fe40007ffe0ff */
[C---:B------:R-:W-:Y:S02]  /*8b30*/  LEA R18, P6, R19.reuse, R12, 0x2 ;  /* 0x0000000c13127211 */ /* 0x040fe400078c10ff */
[C---:B------:R-:W-:Y:S01]  /*8b40*/  IADD3 R21, R19.reuse, c[0x0][0x198], RZ ;  /* 0x0000660013157a10 */ /* 0x040fe20007ffe0ff */
[----:B------:R3:W-:Y:S01]  /*8b50*/  @P2 STG.E [R16.64], R45 ;  /* 0x0000002d10002986 */ /* 0x0007e2000c101904 */
[----:B------:R-:W-:-:S02]  /*8b60*/  LEA.HI.X.SX32 R19, R19, R13, 0x2, P6 ;  /* 0x0000000d13137211 */ /* 0x000fc400030f16ff */
[----:B------:R-:W-:Y:S02]  /*8b70*/  ISETP.LT.AND P2, PT, R20, c[0x0][0x17c], !P0 ;  /* 0x00005f0014007a0c */ /* 0x000fe40004741270 */
[CC--:B------:R-:W-:Y:S02]  /*8b80*/  LEA R20, P6, R21.reuse, R12.reuse, 0x2 ;  /* 0x0000000c15147211 */ /* 0x0c0fe400078c10ff */
[C---:B-1----:R-:W-:Y:S02]  /*8b90*/  IADD3 R25, R21.reuse, c[0x0][0x198], RZ ;  /* 0x0000660015197a10 */ /* 0x042fe40007ffe0ff */
[----:B------:R-:W-:Y:S02]  /*8ba0*/  LEA.HI.X.SX32 R21, R21, R13, 0x2, P6 ;  /* 0x0000000d15157211 */ /* 0x000fe400030f16ff */
[----:B--2---:R-:W-:Y:S02]  /*8bb0*/  LEA R14, P6, R25, R12, 0x2 ;  /* 0x0000000c190e7211 */ /* 0x004fe400078c10ff */
[----:B---3--:R-:W-:Y:S01]  /*8bc0*/  IADD3 R16, R191, 0x10, RZ ;  /* 0x00000010bf107810 */ /* 0x008fe20007ffe0ff */
[----:B------:R1:W-:Y:S01]  /*8bd0*/  @P3 STG.E [R18.64], R40 ;  /* 0x0000002812003986 */ /* 0x0003e2000c101904 */
[----:B------:R-:W-:-:S02]  /*8be0*/  IADD3 R17, R25, c[0x0][0x198], RZ ;  /* 0x0000660019117a10 */ /* 0x000fc40007ffe0ff */
[-C--:B------:R-:W-:Y:S01]  /*8bf0*/  LEA.HI.X.SX32 R15, R25, R13.reuse, 0x2, P6 ;  /* 0x0000000d190f7211 */ /* 0x080fe200030f16ff */
[----:B------:R2:W-:Y:S01]  /*8c00*/  @P5 STG.E [R20.64], R41 ;  /* 0x0000002914005986 */ /* 0x0005e2000c101904 */
[----:B------:R-:W-:Y:S02]  /*8c10*/  ISETP.LT.AND P5, PT, R16, c[0x0][0x17c], !P0 ;  /* 0x00005f0010007a0c */ /* 0x000fe400047a1270 */
[CC--:B------:R-:W-:Y:S02]  /*8c20*/  LEA R16, P6, R17.reuse, R12.reuse, 0x2 ;  /* 0x0000000c11107211 */ /* 0x0c0fe400078c10ff */
[C---:B-1----:R-:W-:Y:S02]  /*8c30*/  IADD3 R19, R17.reuse, c[0x0][0x198], RZ ;  /* 0x0000660011137a10 */ /* 0x042fe40007ffe0ff */
[----:B------:R-:W-:Y:S02]  /*8c40*/  LEA.HI.X.SX32 R17, R17, R13, 0x2, P6 ;  /* 0x0000000d11117211 */ /* 0x000fe400030f16ff */
[----:B------:R-:W-:-:S02]  /*8c50*/  LEA R18, P6, R19, R12, 0x2 ;  /* 0x0000000c13127211 */ /* 0x000fc400078c10ff */
[----:B------:R-:W-:Y:S02]  /*8c60*/  IADD3 R25, R19, c[0x0][0x198], RZ ;  /* 0x0000660013197a10 */ /* 0x000fe40007ffe0ff */
[----:B------:R-:W-:Y:S01]  /*8c70*/  IADD3 R24, R191, 0xf, RZ ;  /* 0x0000000fbf187810 */ /* 0x000fe20007ffe0ff */
[----:B------:R1:W-:Y:S01]  /*8c80*/  @P1 STG.E [R14.64], R36 ;  /* 0x000000240e001986 */ /* 0x0003e2000c101904 */
[----:B------:R-:W-:Y:S02]  /*8c90*/  LEA.HI.X.SX32 R19, R19, R13, 0x2, P6 ;  /* 0x0000000d13137211 */ /* 0x000fe400030f16ff */
[----:B--2---:R-:W-:Y:S01]  /*8ca0*/  LEA R20, P6, R25, R12, 0x2 ;  /* 0x0000000c19147211 */ /* 0x004fe200078c10ff */
[----:B------:R2:W-:Y:S01]  /*8cb0*/  @P4 STG.E [R16.64], R37 ;  /* 0x0000002510004986 */ /* 0x0005e2000c101904 */
[----:B------:R-:W-:Y:S02]  /*8cc0*/  ISETP.LT.AND P3, PT, R24, c[0x0][0x17c], !P0 ;  /* 0x00005f0018007a0c */ /* 0x000fe40004761270 */
[C---:B------:R-:W-:Y:S01]  /*8cd0*/  IADD3 R24, R191.reuse, 0x11, RZ ;  /* 0x00000011bf187810 */ /* 0x040fe20007ffe0ff */
[----:B-----5:R3:W-:Y:S01]  /*8ce0*/  @P2 STG.E [R18.64], R32 ;  /* 0x0000002012002986 */ /* 0x0207e2000c101904 */
[----:B-1----:R-:W-:-:S02]  /*8cf0*/  IADD3 R14, R191, 0x13, RZ ;  /* 0x00000013bf0e7810 */ /* 0x002fc40007ffe0ff */
[C---:B------:R-:W-:Y:S02]  /*8d00*/  IADD3 R15, R25.reuse, c[0x0][0x198], RZ ;  /* 0x00006600190f7a10 */ /* 0x040fe40007ffe0ff */
[----:B------:R-:W-:Y:S02]  /*8d10*/  LEA.HI.X.SX32 R21, R25, R13, 0x2, P6 ;  /* 0x0000000d19157211 */ /* 0x000fe400030f16ff */
[----:B------:R-:W-:Y:S02]  /*8d20*/  ISETP.LT.AND P2, PT, R14, c[0x0][0x17c], !P0 ;  /* 0x00005f000e007a0c */ /* 0x000fe40004741270 */
[C---:B------:R-:W-:Y:S02]  /*8d30*/  LEA R14, P6, R15.reuse, R12, 0x2 ;  /* 0x0000000c0f0e7211 */ /* 0x040fe400078c10ff */
[----:B------:R-:W-:Y:S02]  /*8d40*/  ISETP.LT.AND P1, PT, R24, c[0x0][0x17c], !P0 ;  /* 0x00005f0018007a0c */ /* 0x000fe40004721270 */
[----:B--2---:R-:W-:-:S02]  /*8d50*/  IADD3 R17, R15, c[0x0][0x198], RZ ;  /* 0x000066000f117a10 */ /* 0x004fc40007ffe0ff */
[-C--:B------:R-:W-:Y:S02]  /*8d60*/  LEA.HI.X.SX32 R15, R15, R13.reuse, 0x2, P6 ;  /* 0x0000000d0f0f7211 */ /* 0x080fe400030f16ff */
[CC--:B------:R-:W-:Y:S02]  /*8d70*/  LEA R16, P6, R17.reuse, R12.reuse, 0x2 ;  /* 0x0000000c11107211 */ /* 0x0c0fe400078c10ff */
[----:B------:R-:W-:Y:S02]  /*8d80*/  IADD3 R25, R17, c[0x0][0x198], RZ ;  /* 0x0000660011197a10 */ /* 0x000fe40007ffe0ff */
[----:B------:R-:W-:Y:S01]  /*8d90*/  IADD3 R24, R191, 0x12, RZ ;  /* 0x00000012bf187810 */ /* 0x000fe20007ffe0ff */
[----:B------:R1:W-:Y:S01]  /*8da0*/  @P3 STG.E [R20.64], R33 ;  /* 0x0000002114003986 */ /* 0x0003e2000c101904 */
[----:B------:R-:W-:Y:S02]  /*8db0*/  LEA.HI.X.SX32 R17, R17, R13, 0x2, P6 ;  /* 0x0000000d11117211 */ /* 0x000fe400030f16ff */
[----:B---3--:R-:W-:Y:S01]  /*8dc0*/  LEA R18, P6, R25, R12, 0x2 ;  /* 0x0000000c19127211 */ /* 0x008fe200078c10ff */
[----:B------:R2:W-:Y:S01]  /*8dd0*/  @P5 STG.E [R14.64], R30 ;  /* 0x0000001e0e005986 */ /* 0x0005e2000c101904 */
[----:B------:R-:W-:-:S02]  /*8de0*/  ISETP.LT.AND P4, PT, R24, c[0x0][0x17c], !P0 ;  /* 0x00005f0018007a0c */ /* 0x000fc40004781270 */
[C---:B------:R-:W-:Y:S01]  /*8df0*/  IADD3 R24, R191.reuse, 0x14, RZ ;  /* 0x00000014bf187810 */ /* 0x040fe20007ffe0ff */
[----:B------:R3:W-:Y:S01]  /*8e00*/  @P1 STG.E [R16.64], R31 ;  /* 0x0000001f10001986 */ /* 0x0007e2000c101904 */
[----:B-1----:R-:W-:Y:S02]  /*8e10*/  IADD3 R20, R191, 0x16, RZ ;  /* 0x00000016bf147810 */ /* 0x002fe40007ffe0ff */
[C---:B------:R-:W-:Y:S02]  /*8e20*/  IADD3 R21, R25.reuse, c[0x0][0x198], RZ ;  /* 0x0000660019157a10 */ /* 0x040fe40007ffe0ff */
[----:B------:R-:W-:Y:S02]  /*8e30*/  LEA.HI.X.SX32 R19, R25, R13, 0x2, P6 ;  /* 0x0000000d19137211 */ /* 0x000fe400030f16ff */
[----:B------:R-:W-:Y:S02]  /*8e40*/  ISETP.LT.AND P1, PT, R20, c[0x0][0x17c], !P0 ;  /* 0x00005f0014007a0c */ /* 0x000fe40004721270 */
[----:B------:R-:W-:-:S02]  /*8e50*/  LEA R20, P6, R21, R12, 0x2 ;  /* 0x0000000c15147211 */ /* 0x000fc400078c10ff */
[----:B------:R-:W-:Y:S02]  /*8e60*/  ISETP.LT.AND P3, PT, R24, c[0x0][0x17c], !P0 ;  /* 0x00005f0018007a0c */ /* 0x000fe40004761270 */
[C---:B--2---:R-:W-:Y:S02]  /*8e70*/  IADD3 R15, R21.reuse, c[0x0][0x198], RZ ;  /* 0x00006600150f7a10 */ /* 0x044fe40007ffe0ff */
[-C--:B------:R-:W-:Y:S02]  /*8e80*/  LEA.HI.X.SX32 R21, R21, R13.reuse, 0x2, P6 ;  /* 0x0000000d15157211 */ /* 0x080fe400030f16ff */
[C---:B------:R-:W-:Y:S02]  /*8e90*/  LEA R14, P6, R15.reuse, R12, 0x2 ;  /* 0x0000000c0f0e7211 */ /* 0x040fe400078c10ff */
[----:B------:R-:W-:Y:S02]  /*8ea0*/  IADD3 R25, R15, c[0x0][0x198], RZ ;  /* 0x000066000f197a10 */ /* 0x000fe40007ffe0ff */
[----:B------:R-:W-:Y:S01]  /*8eb0*/  IADD3 R24, R191, 0x15, RZ ;  /* 0x00000015bf187810 */ /* 0x000fe20007ffe0ff */
[----:B------:R1:W-:Y:S01]  /*8ec0*/  @P4 STG.E [R18.64], R26 ;  /* 0x0000001a12004986 */ /* 0x0003e2000c101904 */
[----:B------:R-:W-:-:S02]  /*8ed0*/  LEA.HI.X.SX32 R15, R15, R13, 0x2, P6 ;  /* 0x0000000d0f0f7211 */ /* 0x000fc400030f16ff */
[----:B---3--:R-:W-:Y:S01]  /*8ee0*/  LEA R16, P6, R25, R12, 0x2 ;  /* 0x0000000c19107211 */ /* 0x008fe200078c10ff */
[----:B------:R2:W-:Y:S01]  /*8ef0*/  @P2 STG.E [R20.64], R27 ;  /* 0x0000001b14002986 */ /* 0x0005e2000c101904 */
[----:B------:R-:W-:Y:S02]  /*8f00*/  ISETP.LT.AND P5, PT, R24, c[0x0][0x17c], !P0 ;  /* 0x00005f0018007a0c */ /* 0x000fe400047a1270 */
[C---:B------:R-:W-:Y:S01]  /*8f10*/  IADD3 R24, R191.reuse, 0x17, RZ ;  /* 0x00000017bf187810 */ /* 0x040fe20007ffe0ff */
[----:B------:R3:W-:Y:S01]  /*8f20*/  @P3 STG.E [R14.64], R22 ;  /* 0x000000160e003986 */ /* 0x0007e2000c101904 */
[----:B-1----:R-:W-:Y:S02]  /*8f30*/  IADD3 R18, R191, 0x19, RZ ;  /* 0x00000019bf127810 */ /* 0x002fe40007ffe0ff */
[C---:B------:R-:W-:Y:S02]  /*8f40*/  IADD3 R19, R25.reuse, c[0x0][0x198], RZ ;  /* 0x0000660019137a10 */ /* 0x040fe40007ffe0ff */
[----:B------:R-:W-:-:S02]  /*8f50*/  LEA.HI.X.SX32 R17, R25, R13, 0x2, P6 ;  /* 0x0000000d19117211 */ /* 0x000fc400030f16ff */
[----:B------:R-:W-:Y:S02]  /*8f60*/  ISETP.LT.AND P3, PT, R18, c[0x0][0x17c], !P0 ;  /* 0x00005f0012007a0c */ /* 0x000fe40004761270 */
[CC--:B------:R-:W-:Y:S02]  /*8f70*/  LEA R18, P6, R19.reuse, R12.reuse, 0x2 ;  /* 0x0000000c13127211 */ /* 0x0c0fe400078c10ff */
[----:B------:R-:W-:Y:S02]  /*8f80*/  ISETP.LT.AND P4, PT, R24, c[0x0][0x17c], !P0 ;  /* 0x00005f0018007a0c */ /* 0x000fe40004781270 */
[C---:B--2---:R-:W-:Y:S02]  /*8f90*/  IADD3 R21, R19.reuse, c[0x0][0x198], RZ ;  /* 0x0000660013157a10 */ /* 0x044fe40007ffe0ff */
[----:B------:R-:W-:Y:S02]  /*8fa0*/  LEA.HI.X.SX32 R19, R19, R13, 0x2, P6 ;  /* 0x0000000d13137211 */ /* 0x000fe400030f16ff */
[----:B------:R-:W-:-:S02]  /*8fb0*/  LEA R20, P6, R21, R12, 0x2 ;  /* 0x0000000c15147211 */ /* 0x000fc400078c10ff */
[----:B------:R-:W-:Y:S02]  /*8fc0*/  IADD3 R25, R21, c[0x0][0x198], RZ ;  /* 0x0000660015197a10 */ /* 0x000fe40007ffe0ff */
[----:B------:R-:W-:Y:S01]  /*8fd0*/  IADD3 R24, R191, 0x18, RZ ;  /* 0x00000018bf187810 */ /* 0x000fe20007ffe0ff */
[----:B------:R1:W-:Y:S01]  /*8fe0*/  @P5 STG.E [R16.64], R23 ;  /* 0x0000001710005986 */ /* 0x0003e2000c101904 */
[----:B------:R-:W-:Y:S02]  /*8ff0*/  LEA.HI.X.SX32 R21, R21, R13, 0x2, P6 ;  /* 0x0000000d15157211 */ /* 0x000fe400030f16ff */
[----:B---3--:R-:W-:Y:S01]  /*9000*/  LEA R14, P6, R25, R12, 0x2 ;  /* 0x0000000c190e7211 */ /* 0x008fe200078c10ff */
[----:B------:R2:W-:Y:S01]  /*9010*/  @P1 STG.E [R18.64], R50 ;  /* 0x0000003212001986 */ /* 0x0005e2000c101904 */
[----:B------:R-:W-:Y:S02]  /*9020*/  ISETP.LT.AND P2, PT, R24, c[0x0][0x17c], !P0 ;  /* 0x00005f0018007a0c */ /* 0x000fe40004741270 */
[C---:B------:R-:W-:Y:S01]  /*9030*/  IADD3 R24, R191.reuse, 0x1a, RZ ;  /* 0x0000001abf187810 */ /* 0x040fe20007ffe0ff */
[----:B------:R3:W-:Y:S01]  /*9040*/  @P4 STG.E [R20.64], R51 ;  /* 0x0000003314004986 */ /* 0x0007e2000c101904 */
        /* <DEDUP_REMOVED lines=9> */
[----:B------:R-:W-:Y:S01]  /*90e0*/  IADD3 R23, R19, c[0x0][0x198], RZ ;  /* 0x0000660013177a10 */ /* 0x000fe20007ffe0ff */
[----:B------:R1:W-:Y:S01]  /*90f0*/  @P2 STG.E [R14.64], R46 ;  /* 0x0000002e0e002986 */ /* 0x0003e2000c101904 */
[----:B------:R-:W-:Y:S02]  /*9100*/  IADD3 R24, R191, 0x1b, RZ ;  /* 0x0000001bbf187810 */ /* 0x000fe40007ffe0ff */
[----:B------:R-:W-:Y:S02]  /*9110*/  LEA.HI.X.SX32 R19, R19, R13, 0x2, P6 ;  /* 0x0000000d13137211 */ /* 0x000fe400030f16ff */
[----:B---3--:R-:W-:Y:S01]  /*9120*/  LEA R20, P6, R23, R12, 0x2 ;  /* 0x0000000c17147211 */ /* 0x008fe200078c10ff */
[----:B------:R2:W-:Y:S01]  /*9130*/  @P3 STG.E [R16.64], R47 ;  /* 0x0000002f10003986 */ /* 0x0005e2000c101904 */
[----:B------:R-:W-:-:S02]  /*9140*/  ISETP.LT.AND P1, PT, R24, c[0x0][0x17c], !P0 ;  /* 0x00005f0018007a0c */ /* 0x000fc40004721270 */
[C---:B------:R-:W-:Y:S02]  /*9150*/  IADD3 R22, R191.reuse, 0x1d, RZ ;  /* 0x0000001dbf167810 */ /* 0x040fe40007ffe0ff */
[----:B-1----:R-:W-:Y:S02]  /*9160*/  IADD3 R14, R191, 0x1f, RZ ;  /* 0x0000001fbf0e7810 */ /* 0x002fe40007ffe0ff */
[C---:B------:R-:W-:Y:S01]  /*9170*/  IADD3 R15, R23.reuse, c[0x0][0x198], RZ ;  /* 0x00006600170f7a10 */ /* 0x040fe20007ffe0ff */
[----:B------:R1:W-:Y:S01]  /*9180*/  @P5 STG.E [R18.64], R42 ;  /* 0x0000002a12005986 */ /* 0x0003e2000c101904 */
        /* <DEDUP_REMOVED lines=11> */
[----:B-1----:R-:W-:Y:S01]  /*9240*/  LEA R18, P6, R23, R12, 0x2 ;  /* 0x0000000c17127211 */ /* 0x002fe200078c10ff */
[----:B------:R1:W-:Y:S01]  /*9250*/  @P4 STG.E [R14.64], R38 ;  /* 0x000000260e004986 */ /* 0x0003e2000c101904 */
[----:B------:R-:W-:Y:S02]  /*9260*/  ISETP.LT.AND P3, PT, R22, c[0x0][0x17c], !P0 ;  /* 0x00005f0016007a0c */ /* 0x000fe40004761270 */
[C---:B------:R-:W-:Y:S01]  /*9270*/  IADD3 R22, R191.reuse, 0x20, RZ ;  /* 0x00000020bf167810 */ /* 0x040fe20007ffe0ff */
[----:B------:R3:W-:Y:S01]  /*9280*/  @P2 STG.E [R16.64], R39 ;  /* 0x0000002710002986 */ /* 0x0007e2000c101904 */
[----:B--2---:R-:W-:Y:S02]  /*9290*/  IADD3 R20, R191, 0x22, RZ ;  /* 0x00000022bf147810 */ /* 0x004fe40007ffe0ff */
[C---:B------:R-:W-:Y:S02]  /*92a0*/  IADD3 R21, R23.reuse, c[0x0][0x198], RZ ;  /* 0x0000660017157a10 */ /* 0x040fe40007ffe0ff */
[----:B------:R-:W-:-:S02]  /*92b0*/  LEA.HI.X.SX32 R19, R23, R13, 0x2, P6 ;  /* 0x0000000d17137211 */ /* 0x000fc400030f16ff */
[----:B------:R-:W-:Y:S02]  /*92c0*/  ISETP.LT.AND P2, PT, R20, c[0x0][0x17c], !P0 ;  /* 0x00005f0014007a0c */ /* 0x000fe40004741270 */
[CC--:B------:R-:W-:Y:S02]  /*92d0*/  LEA R20, P6, R21.reuse, R12.reuse, 0x2 ;  /* 0x0000000c15147211 */ /* 0x0c0fe400078c10ff */
[----:B------:R-:W-:Y:S02]  /*92e0*/  ISETP.LT.AND P1, PT, R22, c[0x0][0x17c], !P0 ;  /* 0x00005f0016007a0c */ /* 0x000fe40004721270 */
[C---:B-1----:R-:W-:Y:S02]  /*92f0*/  IADD3 R15, R21.reuse, c[0x0][0x198], RZ ;  /* 0x00006600150f7a10 */ /* 0x042fe40007ffe0ff */
        /* <DEDUP_REMOVED lines=267> */
[C---:B------:R-:W-:Y:S02]  /*a3b0*/  LEA R14, P6, R15.reuse, R12, 0x2 ;  /* 0x0000000c0f0e7211 */ /* 0x040fe400078c10ff */
[----:B------:R-:W-:Y:S02]  /*a3c0*/  ISETP.LT.AND P1, PT, R22, c[0x0][0x17c], !P0 ;  /* 0x00005f0016007a0c */ /* 0x000fe40004721270 */
[----:B--2---:R-:W-:Y:S02]  /*a3d0*/  IADD3 R17, R15, c[0x0][0x198], RZ ;  /* 0x000066000f117a10 */ /* 0x004fe40007ffe0ff */
[----:B------:R-:W-:Y:S02]  /*a3e0*/  IADD3 R22, R191, 0x4e, RZ ;  /* 0x0000004ebf167810 */ /* 0x000fe40007ffe0ff */
[----:B------:R-:W-:-:S02]  /*a3f0*/  LEA.HI.X.SX32 R15, R15, R13, 0x2, P6 ;  /* 0x0000000d0f0f7211 */ /* 0x000fc400030f16ff */
[CC--:B------:R-:W-:Y:S02]  /*a400*/  LEA R16, P6, R17.reuse, R12.reuse, 0x2 ;  /* 0x0000000c11107211 */ /* 0x0c0fe400078c10ff */
[----:B------:R-:W-:Y:S02]  /*a410*/  ISETP.LT.AND P4, PT, R22, c[0x0][0x17c], !P0 ;  /* 0x00005f0016007a0c */ /* 0x000fe40004781270 */
        /* <DEDUP_REMOVED lines=8> */
[----:B------:R-:W-:Y:S01]  /*a4a0*/  @P1 STG.E [R16.64], R9 ;  /* 0x0000000910001986 */ /* 0x000fe2000c101904 */
[----:B-1----:R-:W-:Y:S02]  /*a4b0*/  IADD3 R20, R191, 0x52, RZ ;  /* 0x00000052bf147810 */ /* 0x002fe40007ffe0ff */
[C---:B------:R-:W-:Y:S02]  /*a4c0*/  IADD3 R21, R23.reuse, c[0x0][0x198], RZ ;  /* 0x0000660017157a10 */ /* 0x040fe40007ffe0ff */
[----:B------:R-:W-:Y:S02]  /*a4d0*/  LEA.HI.X.SX32 R19, R23, R13, 0x2, P6 ;  /* 0x0000000d17137211 */ /* 0x000fe400030f16ff */
[----:B------:R-:W-:Y:S02]  /*a4e0*/  ISETP.LT.AND P1, PT, R20, c[0x0][0x17c], !P0 ;  /* 0x00005f0014007a0c */ /* 0x000fe40004721270 */
[----:B------:R-:W-:-:S02]  /*a4f0*/  LEA R20, P6, R21, R12, 0x2 ;  /* 0x0000000c15147211 */ /* 0x000fc400078c10ff */
[----:B------:R-:W-:Y:S02]  /*a500*/  ISETP.LT.AND P5, PT, R22, c[0x0][0x17c], !P0 ;  /* 0x00005f0016007a0c */ /* 0x000fe400047a1270 */
[----:B------:R-:W-:Y:S02]  /*a510*/  IADD3 R22, R191, 0x53, RZ ;  /* 0x00000053bf167810 */ /* 0x000fe40007ffe0ff */
[C---:B--2---:R-:W-:Y:S01]  /*a520*/  IADD3 R15, R21.reuse, c[0x0][0x198], RZ ;  /* 0x00006600150f7a10 */ /* 0x044fe20007ffe0ff */
[----:B------:R1:W-:Y:S01]  /*a530*/  @P4 STG.E [R18.64], R4 ;  /* 0x0000000412004986 */ /* 0x0003e2000c101904 */
[----:B------:R-:W-:Y:S02]  /*a540*/  LEA.HI.X.SX32 R21, R21, R13, 0x2, P6 ;  /* 0x0000000d15157211 */ /* 0x000fe400030f16ff */
[----:B------:R-:W-:Y:S02]  /*a550*/  ISETP.LT.AND P4, PT, R22, c[0x0][0x17c], !P0 ;  /* 0x00005f0016007a0c */ /* 0x000fe40004781270 */
[----:B------:R-:W-:-:S02]  /*a560*/  IADD3 R8, R191, 0x54, RZ ;  /* 0x00000054bf087810 */ /* 0x000fc40007ffe0ff */
[CC--:B------:R-:W-:Y:S02]  /*a570*/  LEA R14, P6, R15.reuse, R12.reuse, 0x2 ;  /* 0x0000000c0f0e7211 */ /* 0x0c0fe400078c10ff */
[C---:B------:R-:W-:Y:S01]  /*a580*/  IADD3 R22, R15.reuse, c[0x0][0x198], RZ ;  /* 0x000066000f167a10 */ /* 0x040fe20007ffe0ff */
[----:B------:R2:W-:Y:S01]  /*a590*/  @P2 STG.E [R20.64], R5 ;  /* 0x0000000514002986 */ /* 0x0005e2000c101904 */
[----:B------:R-:W-:Y:S02]  /*a5a0*/  LEA.HI.X.SX32 R15, R15, R13, 0x2, P6 ;  /* 0x0000000d0f0f7211 */ /* 0x000fe400030f16ff */
[----:B------:R-:W-:Y:S02]  /*a5b0*/  ISETP.LT.AND P2, PT, R8, c[0x0][0x17c], !P0 ;  /* 0x00005f0008007a0c */ /* 0x000fe40004741270 */
[----:B------:R-:W-:Y:S02]  /*a5c0*/  LEA R8, P6, R22, R12, 0x2 ;  /* 0x0000000c16087211 */ /* 0x000fe400078c10ff */
[----:B-1----:R-:W-:-:S02]  /*a5d0*/  IADD3 R4, R191, 0x55, RZ ;  /* 0x00000055bf047810 */ /* 0x002fc40007ffe0ff */
[C---:B------:R-:W-:Y:S01]  /*a5e0*/  IADD3 R17, R22.reuse, c[0x0][0x198], RZ ;  /* 0x0000660016117a10 */ /* 0x040fe20007ffe0ff */
[----:B------:R1:W-:Y:S01]  /*a5f0*/  @P3 STG.E [R14.64], R118 ;  /* 0x000000760e003986 */ /* 0x0003e2000c101904 */
[-C--:B------:R-:W-:Y:S02]  /*a600*/  LEA.HI.X.SX32 R9, R22, R13.reuse, 0x2, P6 ;  /* 0x0000000d16097211 */ /* 0x080fe400030f16ff */
[----:B------:R-:W-:Y:S02]  /*a610*/  ISETP.LT.AND P3, PT, R4, c[0x0][0x17c], !P0 ;  /* 0x00005f0004007a0c */ /* 0x000fe40004761270 */
[----:B------:R-:W-:Y:S02]  /*a620*/  IADD3 R4, R191, 0x56, RZ ;  /* 0x00000056bf047810 */ /* 0x000fe40007ffe0ff */
[C---:B------:R-:W-:Y:S02]  /*a630*/  LEA R16, P6, R17.reuse, R12, 0x2 ;  /* 0x0000000c11107211 */ /* 0x040fe400078c10ff */
[C---:B--2---:R-:W-:Y:S01]  /*a640*/  IADD3 R5, R17.reuse, c[0x0][0x198], RZ ;  /* 0x0000660011057a10 */ /* 0x044fe20007ffe0ff */
[----:B------:R2:W-:Y:S01]  /*a650*/  @P5 STG.E [R8.64], R119 ;  /* 0x0000007708005986 */ /* 0x0005e2000c101904 */
[----:B------:R-:W-:-:S02]  /*a660*/  LEA.HI.X.SX32 R17, R17, R13, 0x2, P6 ;  /* 0x0000000d11117211 */ /* 0x000fc400030f16ff */
[----:B------:R-:W-:Y:S02]  /*a670*/  ISETP.LT.AND P5, PT, R4, c[0x0][0x17c], !P0 ;  /* 0x00005f0004007a0c */ /* 0x000fe400047a1270 */
[CC--:B------:R-:W-:Y:S02]  /*a680*/  LEA R4, P6, R5.reuse, R12.reuse, 0x2 ;  /* 0x0000000c05047211 */ /* 0x0c0fe400078c10ff */
[C---:B------:R-:W-:Y:S02]  /*a690*/  IADD3 R19, R5.reuse, c[0x0][0x198], RZ ;  /* 0x0000660005137a10 */ /* 0x040fe40007ffe0ff */
[----:B------:R-:W-:Y:S02]  /*a6a0*/  LEA.HI.X.SX32 R5, R5, R13, 0x2, P6 ;  /* 0x0000000d05057211 */ /* 0x000fe400030f16ff */
[----:B-1----:R-:W-:Y:S02]  /*a6b0*/  LEA R14, P6, R19, R12, 0x2 ;  /* 0x0000000c130e7211 */ /* 0x002fe400078c10ff */
[----:B--2---:R-:W-:Y:S01]  /*a6c0*/  IADD3 R8, R191, 0x58, RZ ;  /* 0x00000058bf087810 */ /* 0x004fe20007ffe0ff */
        /* <DEDUP_REMOVED lines=25> */
[----:B------:R-:W-:Y:S02]  /*a860*/  IADD3 R18, R191, 0x5a, RZ ;  /* 0x0000005abf127810 */ /* 0x000fe40007ffe0ff */
[-C--:B------:R-:W-:Y:S02]  /*a870*/  LEA.HI.X.SX32 R15, R15, R13.reuse, 0x2, P6 ;  /* 0x0000000d0f0f7211 */ /* 0x080fe400030f16ff */
[CC--:B------:R-:W-:Y:S02]  /*a880*/  LEA R8, P6, R9.reuse, R12.reuse, 0x2 ;  /* 0x0000000c09087211 */ /* 0x0c0fe400078c10ff */
[----:B------:R-:W-:Y:S02]  /*a890*/  ISETP.LT.AND P3, PT, R18, c[0x0][0x17c], !P0 ;  /* 0x00005f0012007a0c */ /* 0x000fe40004761270 */
[C---:B------:R-:W-:Y:S02]  /*a8a0*/  IADD3 R19, R9.reuse, c[0x0][0x198], RZ ;  /* 0x0000660009137a10 */ /* 0x040fe40007ffe0ff */
[----:B------:R-:W-:Y:S01]  /*a8b0*/  LEA.HI.X.SX32 R9, R9, R13, 0x2, P6 ;  /* 0x0000000d09097211 */ /* 0x000fe200030f16ff */
[----:B------:R1:W-:Y:S01]  /*a8c0*/  @P1 STG.E [R4.64], R107 ;  /* 0x0000006b04001986 */ /* 0x0003e2000c101904 */
[----:B------:R-:W-:-:S02]  /*a8d0*/  LEA R20, P6, R19, R12, 0x2 ;  /* 0x0000000c13147211 */ /* 0x000fc400078c10ff */
[----:B---3--:R-:W-:Y:S01]  /*a8e0*/  IADD3 R16, R19, c[0x0][0x198], RZ ;  /* 0x0000660013107a10 */ /* 0x008fe20007ffe0ff */
[----:B------:R2:W-:Y:S01]  /*a8f0*/  @P4 STG.E [R14.64], R94 ;  /* 0x0000005e0e004986 */ /* 0x0005e2000c101904 */
[----:B------:R-:W-:Y:S02]  /*a900*/  IADD3 R18, R191, 0x5c, RZ ;  /* 0x0000005cbf127810 */ /* 0x000fe40007ffe0ff */
[----:B------:R-:W-:Y:S01]  /*a910*/  LEA.HI.X.SX32 R21, R19, R13, 0x2, P6 ;  /* 0x0000000d13157211 */ /* 0x000fe200030f16ff */
[----:B------:R3:W-:Y:S01]  /*a920*/  @P2 STG.E [R8.64], R95 ;  /* 0x0000005f08002986 */ /* 0x0007e2000c101904 */
[C---:B-1----:R-:W-:Y:S02]  /*a930*/  IADD3 R4, R191.reuse, 0x5e, RZ ;  /* 0x0000005ebf047810 */ /* 0x042fe40007ffe0ff */
[----:B------:R-:W-:Y:S02]  /*a940*/  IADD3 R5, R191, 0x5f, RZ ;  /* 0x0000005fbf057810 */ /* 0x000fe40007ffe0ff */
[----:B------:R-:W-:-:S02]  /*a950*/  ISETP.LT.AND P2, PT, R4, c[0x0][0x17c], !P0 ;  /* 0x00005f0004007a0c */ /* 0x000fc40004741270 */
[----:B------:R-:W-:Y:S01]  /*a960*/  LEA R4, P6, R16, R12, 0x2 ;  /* 0x0000000c10047211 */ /* 0x000fe200078c10ff */
[----:B------:R-:W-:Y:S01]  /*a970*/  @P3 STG.E [R20.64], R90 ;  /* 0x0000005a14003986 */ /* 0x000fe2000c101904 */
[----:B------:R-:W-:Y:S02]  /*a980*/  ISETP.LT.AND P1, PT, R18, c[0x0][0x17c], !P0 ;  /* 0x00005f0012007a0c */ /* 0x000fe40004721270 */
[C---:B--2---:R-:W-:Y:S02]  /*a990*/  IADD3 R15, R16.reuse, c[0x0][0x198], RZ ;  /* 0x00006600100f7a10 */ /* 0x044fe40007ffe0ff */
[----:B------:R-:W-:Y:S02]  /*a9a0*/  ISETP.LT.AND P3, PT, R5, c[0x0][0x17c], !P0 ;  /* 0x00005f0005007a0c */ /* 0x000fe40004761270 */
[----:B------:R-:W-:Y:S02]  /*a9b0*/  LEA.HI.X.SX32 R5, R16, R13, 0x2, P6 ;  /* 0x0000000d10057211 */ /* 0x000fe400030f16ff */
[----:B------:R-:W-:-:S02]  /*a9c0*/  IADD3 R18, R191, 0x5d, RZ ;  /* 0x0000005dbf127810 */ /* 0x000fc40007ffe0ff */
[CC--:B------:R-:W-:Y:S02]  /*a9d0*/  LEA R14, P6, R15.reuse, R12.reuse, 0x2 ;  /* 0x0000000c0f0e7211 */ /* 0x0c0fe400078c10ff */
[C---:B------:R-:W-:Y:S02]  /*a9e0*/  IADD3 R23, R15.reuse, c[0x0][0x198], RZ ;  /* 0x000066000f177a10 */ /* 0x040fe40007ffe0ff */
[----:B------:R-:W-:Y:S02]  /*a9f0*/  LEA.HI.X.SX32 R15, R15, R13, 0x2, P6 ;  /* 0x0000000d0f0f7211 */ /* 0x000fe400030f16ff */
[----:B------:R-:W-:Y:S02]  /*aa00*/  ISETP.LT.AND P4, PT, R18, c[0x0][0x17c], !P0 ;  /* 0x00005f0012007a0c */ /* 0x000fe40004781270 */
[----:B------:R-:W1:Y:S01]  /*aa10*/  LDS.128 R16, [R0] ;  /* 0x0000000000107984 */ /* 0x000e620000000c00 */
[C---:B------:R-:W-:Y:S02]  /*aa20*/  IADD3 R22, R191.reuse, 0x60, RZ ;  /* 0x00000060bf167810 */ /* 0x040fe40007ffe0ff */
[----:B---3--:R-:W-:Y:S01]  /*aa30*/  IADD3 R9, R191, 0x61, RZ ;  /* 0x00000061bf097810 */ /* 0x008fe20007ffe0ff */
[----:B------:R2:W-:Y:S01]  /*aa40*/  @P5 STG.E [R4.64], R91 ;  /* 0x0000005b04005986 */ /* 0x0005e2000c101904 */
[----:B------:R-:W-:-:S03]  /*aa50*/  LEA R8, P6, R23, R12, 0x2 ;  /* 0x0000000c17087211 */ /* 0x000fc600078c10ff */
[----:B------:R3:W-:Y:S01]  /*aa60*/  @P1 STG.E [R14.64], R10 ;  /* 0x0000000a0e001986 */ /* 0x0007e2000c101904 */
[----:B------:R-:W-:Y:S02]  /*aa70*/  ISETP.LT.AND P1, PT, R9, c[0x0][0x17c], !P0 ;  /* 0x00005f0009007a0c */ /* 0x000fe40004721270 */
[----:B------:R-:W-:Y:S02]  /*aa80*/  ISETP.LT.AND P5, PT, R22, c[0x0][0x17c], !P0 ;  /* 0x00005f0016007a0c */ /* 0x000fe400047a1270 */
[C---:B------:R-:W-:Y:S02]  /*aa90*/  IADD3 R25, R23.reuse, c[0x0][0x198], RZ ;  /* 0x0000660017197a10 */ /* 0x040fe40007ffe0ff */
[----:B------:R-:W-:Y:S02]  /*aaa0*/  LEA.HI.X.SX32 R9, R23, R13, 0x2, P6 ;  /* 0x0000000d17097211 */ /* 0x000fe400030f16ff */
[----:B------:R-:W4:Y:S01]  /*aab0*/  LDS.128 R20, [R84] ;  /* 0x0000000054147984 */ /* 0x000f220000000c00 */
[----:B------:R-:W-:-:S02]  /*aac0*/  LEA R28, P6, R25, R12, 0x2 ;  /* 0x0000000c191c7211 */ /* 0x000fc400078c10ff */
[----:B------:R-:W-:Y:S02]  /*aad0*/  IADD3 R26, R25, c[0x0][0x198], RZ ;  /* 0x00006600191a7a10 */ /* 0x000fe40007ffe0ff */
[----:B--2---:R-:W-:Y:S01]  /*aae0*/  IADD3 R5, R191, 0x63, RZ ;  /* 0x00000063bf057810 */ /* 0x004fe20007ffe0ff */
[----:B------:R2:W-:Y:S01]  /*aaf0*/  @P4 STG.E [R8.64], R11 ;  /* 0x0000000b08004986 */ /* 0x0005e2000c101904 */
[----:B------:R-:W-:Y:S02]  /*ab00*/  LEA.HI.X.SX32 R29, R25, R13, 0x2, P6 ;  /* 0x0000000d191d7211 */ /* 0x000fe400030f16ff */
[----:B------:R-:W-:Y:S01]  /*ab10*/  IADD3 R24, R191, 0x62, RZ ;  /* 0x00000062bf187810 */ /* 0x000fe20007ffe0ff */
[----:B------:R-:W-:Y:S01]  /*ab20*/  LDS.128 R84, [R84+0x1000] ;  /* 0x0010000054547984 */ /* 0x000fe20000000c00 */
[C---:B------:R-:W-:Y:S02]  /*ab30*/  LEA R4, P6, R26.reuse, R12, 0x2 ;  /* 0x0000000c1a047211 */ /* 0x040fe400078c10ff */
[----:B---3--:R-:W-:Y:S01]  /*ab40*/  IADD3 R15, R26, c[0x0][0x198], RZ ;  /* 0x000066001a0f7a10 */ /* 0x008fe20007ffe0ff */
[----:B------:R3:W-:Y:S01]  /*ab50*/  @P2 STG.E [R28.64], R6 ;  /* 0x000000061c002986 */ /* 0x0007e2000c101904 */
[----:B------:R-:W-:-:S02]  /*ab60*/  ISETP.LT.AND P2, PT, R5, c[0x0][0x17c], !P0 ;  /* 0x00005f0005007a0c */ /* 0x000fc40004741270 */
[-C--:B------:R-:W-:Y:S02]  /*ab70*/  LEA.HI.X.SX32 R5, R26, R13.reuse, 0x2, P6 ;  /* 0x0000000d1a057211 */ /* 0x080fe400030f16ff */
[----:B------:R-:W-:Y:S02]  /*ab80*/  ISETP.LT.AND P4, PT, R24, c[0x0][0x17c], !P0 ;  /* 0x00005f0018007a0c */ /* 0x000fe40004781270 */
[C---:B------:R-:W-:Y:S01]  /*ab90*/  LEA R14, P6, R15.reuse, R12, 0x2 ;  /* 0x0000000c0f0e7211 */ /* 0x040fe200078c10ff */
[----:B------:R-:W5:Y:S01]  /*aba0*/  LDS.128 R24, [R3] ;  /* 0x0000000003187984 */ /* 0x000f620000000c00 */
[----:B--2---:R-:W-:Y:S02]  /*abb0*/  IADD3 R8, R15, c[0x0][0x198], RZ ;  /* 0x000066000f087a10 */ /* 0x004fe40007ffe0ff */
[----:B------:R-:W-:Y:S02]  /*abc0*/  IADD3 R10, R191, 0x64, RZ ;  /* 0x00000064bf0a7810 */ /* 0x000fe40007ffe0ff */
[----:B------:R-:W-:-:S02]  /*abd0*/  LEA.HI.X.SX32 R15, R15, R13, 0x2, P6 ;  /* 0x0000000d0f0f7211 */ /* 0x000fc400030f16ff */
[-C--:B---3--:R-:W-:Y:S01]  /*abe0*/  LEA R28, P6, R8, R12.reuse, 0x2 ;  /* 0x0000000c081c7211 */ /* 0x088fe200078c10ff */
[----:B------:R2:W-:Y:S01]  /*abf0*/  @P3 STG.E [R4.64], R7 ;  /* 0x0000000704003986 */ /* 0x0005e2000c101904 */
[----:B------:R-:W-:Y:S02]  /*ac00*/  ISETP.LT.AND P3, PT, R10, c[0x0][0x17c], !P0 ;  /* 0x00005f000a007a0c */ /* 0x000fe40004761270 */
[C---:B------:R-:W-:Y:S02]  /*ac10*/  IADD3 R31, R8.reuse, c[0x0][0x198], RZ ;  /* 0x00006600081f7a10 */ /* 0x040fe40007ffe0ff */
[----:B------:R-:W-:Y:S02]  /*ac20*/  LEA.HI.X.SX32 R29, R8, R13, 0x2, P6 ;  /* 0x0000000d081d7211 */ /* 0x000fe400030f16ff */
[----:B------:R-:W3:Y:S01]  /*ac30*/  LDS.128 R8, [R2] ;  /* 0x0000000002087984 */ /* 0x000ee20000000c00 */
[----:B------:R-:W-:Y:S02]  /*ac40*/  IADD3 R6, R191, 0x65, RZ ;  /* 0x00000065bf067810 */ /* 0x000fe40007ffe0ff */
[C---:B------:R-:W-:Y:S01]  /*ac50*/  LEA R30, P6, R31.reuse, R12, 0x2 ;  /* 0x0000000c1f1e7211 */ /* 0x040fe200078c10ff */
[----:B-1----:R1:W-:Y:S01]  /*ac60*/  @P5 STG.E [R14.64], R16 ;  /* 0x000000100e005986 */ /* 0x0023e2000c101904 */
[----:B--2---:R-:W-:-:S02]  /*ac70*/  IADD3 R5, R31, c[0x0][0x198], RZ ;  /* 0x000066001f057a10 */ /* 0x004fc40007ffe0ff */
[----:B------:R-:W-:Y:S02]  /*ac80*/  ISETP.LT.AND P5, PT, R6, c[0x0][0x17c], !P0 ;  /* 0x00005f0006007a0c */ /* 0x000fe400047a1270 */
[----:B------:R-:W-:Y:S02]  /*ac90*/  LEA.HI.X.SX32 R31, R31, R13, 0x2, P6 ;  /* 0x0000000d1f1f7211 */ /* 0x000fe400030f16ff */
[C---:B------:R-:W-:Y:S02]  /*aca0*/  IADD3 R6, R191.reuse, 0x66, RZ ;  /* 0x00000066bf067810 */ /* 0x040fe40007ffe0ff */
[----:B------:R-:W-:Y:S01]  /*acb0*/  IADD3 R4, R191, 0x67, RZ ;  /* 0x00000067bf047810 */ /* 0x000fe20007ffe0ff */
[----:B------:R2:W-:Y:S01]  /*acc0*/  @P1 STG.E [R28.64], R17 ;  /* 0x000000111c001986 */ /* 0x0005e2000c101904 */
[----:B-1----:R-:W-:-:S03]  /*acd0*/  LEA R14, P6, R5, R12, 0x2 ;  /* 0x0000000c050e7211 */ /* 0x002fc600078c10ff */
[----:B----4-:R-:W-:Y:S01]  /*ace0*/  @P4 STG.E [R30.64], R20 ;  /* 0x000000141e004986 */ /* 0x010fe2000c101904 */
[----:B------:R-:W-:Y:S02]  /*acf0*/  ISETP.LT.AND P1, PT, R6, c[0x0][0x17c], !P0 ;  /* 0x00005f0006007a0c */ /* 0x000fe40004721270 */
[C---:B------:R-:W-:Y:S02]  /*ad00*/  IADD3 R33, R5.reuse, c[0x0][0x198], RZ ;  /* 0x0000660005217a10 */ /* 0x040fe40007ffe0ff */
[----:B------:R-:W-:Y:S02]  /*ad10*/  ISETP.LT.AND P4, PT, R4, c[0x0][0x17c], !P0 ;  /* 0x00005f0004007a0c */ /* 0x000fe40004781270 */
[----:B------:R-:W-:Y:S02]  /*ad20*/  LEA.HI.X.SX32 R15, R5, R13, 0x2, P6 ;  /* 0x0000000d050f7211 */ /* 0x000fe400030f16ff */
[----:B------:R1:W4:Y:S01]  /*ad30*/  LDS.128 R4, [R0+0x1000] ;  /* 0x0010000000047984 */ /* 0x0003220000000c00 */
[----:B------:R-:W-:-:S02]  /*ad40*/  LEA R32, P6, R33, R12, 0x2 ;  /* 0x0000000c21207211 */ /* 0x000fc400078c10ff */
[----:B------:R-:W-:Y:S02]  /*ad50*/  IADD3 R16, R191, 0x68, RZ ;  /* 0x00000068bf107810 */ /* 0x000fe40007ffe0ff */
[C---:B--2---:R-:W-:Y:S01]  /*ad60*/  IADD3 R17, R33.reuse, c[0x0][0x198], RZ ;  /* 0x0000660021117a10 */ /* 0x044fe20007ffe0ff */
[----:B------:R2:W-:Y:S01]  /*ad70*/  @P2 STG.E [R14.64], R21 ;  /* 0x000000150e002986 */ /* 0x0005e2000c101904 */
[----:B------:R-:W-:Y:S02]  /*ad80*/  LEA.HI.X.SX32 R33, R33, R13, 0x2, P6 ;  /* 0x0000000d21217211 */ /* 0x000fe400030f16ff */
[----:B------:R-:W-:Y:S02]  /*ad90*/  ISETP.LT.AND P2, PT, R16, c[0x0][0x17c], !P0 ;  /* 0x00005f0010007a0c */ /* 0x000fe40004741270 */
[C---:B------:R-:W-:Y:S02]  /*ada0*/  LEA R16, P6, R17.reuse, R12, 0x2 ;  /* 0x0000000c11107211 */ /* 0x040fe400078c10ff */
[----:B------:R-:W-:-:S02]  /*adb0*/  IADD3 R29, R17, c[0x0][0x198], RZ ;  /* 0x00006600111d7a10 */ /* 0x000fc40007ffe0ff */
[-C--:B------:R-:W-:Y:S02]  /*adc0*/  LEA.HI.X.SX32 R17, R17, R13.reuse, 0x2, P6 ;  /* 0x0000000d11117211 */ /* 0x080fe400030f16ff */
[----:B-1----:R-:W-:Y:S02]  /*add0*/  IADD3 R0, R29, c[0x0][0x198], RZ ;  /* 0x000066001d007a10 */ /* 0x002fe40007ffe0ff */
[----:B------:R-:W-:Y:S02]  /*ade0*/  IADD3 R28, R191, 0x69, RZ ;  /* 0x00000069bf1c7810 */ /* 0x000fe40007ffe0ff */
[CC--:B------:R-:W-:Y:S01]  /*adf0*/  LEA R34, P6, R29.reuse, R12.reuse, 0x2 ;  /* 0x0000000c1d227211 */ /* 0x0c0fe200078c10ff */
[----:B-----5:R1:W-:Y:S01]  /*ae00*/  @P3 STG.E [R32.64], R24 ;  /* 0x0000001820003986 */ /* 0x0203e2000c101904 */
[C---:B--2---:R-:W-:Y:S02]  /*ae10*/  IADD3 R21, R0.reuse, c[0x0][0x198], RZ ;  /* 0x0000660000157a10 */ /* 0x044fe40007ffe0ff */
[----:B------:R-:W-:Y:S01]  /*ae20*/  LEA R14, P3, R0, R12, 0x2 ;  /* 0x0000000c000e7211 */ /* 0x000fe200078610ff */
[----:B------:R2:W-:Y:S01]  /*ae30*/  @P5 STG.E [R16.64], R25 ;  /* 0x0000001910005986 */ /* 0x0005e2000c101904 */
[----:B------:R-:W-:-:S02]  /*ae40*/  LEA.HI.X.SX32 R35, R29, R13, 0x2, P6 ;  /* 0x0000000d1d237211 */ /* 0x000fc400030f16ff */
[----:B------:R-:W-:Y:S02]  /*ae50*/  ISETP.LT.AND P5, PT, R28, c[0x0][0x17c], !P0 ;  /* 0x00005f001c007a0c */ /* 0x000fe400047a1270 */
[----:B------:R-:W5:Y:S01]  /*ae60*/  LDS.128 R28, [R3+0x1000] ;  /* 0x00100000031c7984 */ /* 0x000f620000000c00 */
[----:B------:R-:W-:Y:S02]  /*ae70*/  LEA.HI.X.SX32 R15, R0, R13, 0x2, P3 ;  /* 0x0000000d000f7211 */ /* 0x000fe400018f16ff */
[----:B-1----:R-:W-:Y:S02]  /*ae80*/  IADD3 R32, R21, c[0x0][0x198], RZ ;  /* 0x0000660015207a10 */ /* 0x002fe40007ffe0ff */
[C---:B------:R-:W-:Y:S01]  /*ae90*/  IADD3 R24, R191.reuse, 0x6b, RZ ;  /* 0x0000006bbf187810 */ /* 0x040fe20007ffe0ff */
[----:B---3--:R-:W-:Y:S01]  /*aea0*/  @P1 STG.E [R34.64], R8 ;  /* 0x0000000822001986 */ /* 0x008fe2000c101904 */
[----:B--2---:R-:W-:Y:S02]  /*aeb0*/  LEA R16, P6, R32, R12, 0x2 ;  /* 0x0000000c20107211 */ /* 0x004fe400078c10ff */
[----:B------:R-:W-:Y:S01]  /*aec0*/  IADD3 R20, R191, 0x6a, RZ ;  /* 0x0000006abf147810 */ /* 0x000fe20007ffe0ff */
[----:B------:R1:W-:Y:S01]  /*aed0*/  @P4 STG.E [R14.64], R9 ;  /* 0x000000090e004986 */ /* 0x0003e2000c101904 */
[----:B------:R-:W-:-:S02]  /*aee0*/  ISETP.LT.AND P4, PT, R24, c[0x0][0x17c], !P0 ;  /* 0x00005f0018007a0c */ /* 0x000fc40004781270 */
[C---:B------:R-:W-:Y:S02]  /*aef0*/  IADD3 R24, R32.reuse, c[0x0][0x198], RZ ;  /* 0x0000660020187a10 */ /* 0x040fe40007ffe0ff */
[-C--:B------:R-:W-:Y:S02]  /*af00*/  LEA.HI.X.SX32 R17, R32, R13.reuse, 0x2, P6 ;  /* 0x0000000d20117211 */ /* 0x080fe400030f16ff */
[----:B------:R-:W-:Y:S01]  /*af10*/  ISETP.LT.AND P3, PT, R20, c[0x0][0x17c], !P0 ;  /* 0x00005f0014007a0c */ /* 0x000fe20004761270 */
[----:B------:R2:W3:Y:S01]  /*af20*/  LDS.128 R32, [R2+0x1000] ;  /* 0x0010000002207984 */ /* 0x0004e20000000c00 */
[C---:B------:R-:W-:Y:S02]  /*af30*/  LEA R20, P1, R21.reuse, R12, 0x2 ;  /* 0x0000000c15147211 */ /* 0x040fe400078210ff */
[----:B------:R-:W-:Y:S02]  /*af40*/  IADD3 R25, R24, c[0x0][0x198], RZ ;  /* 0x0000660018197a10 */ /* 0x000fe40007ffe0ff */
[----:B------:R-:W-:-:S02]  /*af50*/  LEA.HI.X.SX32 R21, R21, R13, 0x2, P1 ;  /* 0x0000000d15157211 */ /* 0x000fc400008f16ff */
[----:B-1----:R-:W-:-:S03]  /*af60*/  LEA R14, P6, R25, R12, 0x2 ;  /* 0x0000000c190e7211 */ /* 0x002fc600078c10ff */
[----:B----4-:R-:W-:Y:S01]  /*af70*/  @P2 STG.E [R20.64], R4 ;  /* 0x0000000414002986 */ /* 0x010fe2000c101904 */
[C---:B------:R-:W-:Y:S02]  /*af80*/  LEA R8, P2, R24.reuse, R12, 0x2 ;  /* 0x0000000c18087211 */ /* 0x040fe400078410ff */
[----:B------:R-:W-:Y:S02]  /*af90*/  IADD3 R0, R191, 0x6c, RZ ;  /* 0x0000006cbf007810 */ /* 0x000fe40007ffe0ff */
[CC--:B------:R-:W-:Y:S02]  /*afa0*/  LEA.HI.X.SX32 R15, R25.reuse, R13.reuse, 0x2, P6 ;  /* 0x0000000d190f7211 */ /* 0x0c0fe400030f16ff */
[----:B------:R-:W-:Y:S02]  /*afb0*/  LEA.HI.X.SX32 R9, R24, R13, 0x2, P2 ;  /* 0x0000000d18097211 */ /* 0x000fe400010f16ff */
[----:B------:R-:W-:Y:S01]  /*afc0*/  IADD3 R25, R25, c[0x0][0x198], RZ ;  /* 0x0000660019197a10 */ /* 0x000fe20007ffe0ff */
[----:B------:R1:W-:Y:S01]  /*afd0*/  @P5 STG.E [R16.64], R5 ;  /* 0x0000000510005986 */ /* 0x0003e2000c101904 */
[----:B------:R-:W-:-:S02]  /*afe0*/  ISETP.LT.AND P1, PT, R0, c[0x0][0x17c], !P0 ;  /* 0x00005f0000007a0c */ /* 0x000fc40004721270 */
[----:B------:R-:W-:Y:S01]  /*aff0*/  IADD3 R3, R191, 0x6d, RZ ;  /* 0x0000006dbf037810 */ /* 0x000fe20007ffe0ff */
[----:B------:R4:W-:Y:S01]  /*b000*/  @P3 STG.E [R8.64], R84 ;  /* 0x0000005408003986 */ /* 0x0009e2000c101904 */
[----:B--2---:R-:W-:Y:S02]  /*b010*/  LEA R2, P3, R25, R12, 0x2 ;  /* 0x0000000c19027211 */ /* 0x004fe400078610ff */
[----:B------:R-:W-:Y:S02]  /*b020*/  ISETP.LT.AND P5, PT, R3, c[0x0][0x17c], !P0 ;  /* 0x00005f0003007a0c */ /* 0x000fe400047a1270 */
[----:B-1----:R-:W-:Y:S02]  /*b030*/  IADD3 R16, R25, c[0x0][0x198], RZ ;  /* 0x0000660019107a10 */ /* 0x002fe40007ffe0ff */
[C---:B------:R-:W-:Y:S02]  /*b040*/  IADD3 R5, R191.reuse, 0x6f, RZ ;  /* 0x0000006fbf057810 */ /* 0x040fe40007ffe0ff */
[----:B------:R-:W-:-:S02]  /*b050*/  IADD3 R0, R191, 0x6e, RZ ;  /* 0x0000006ebf007810 */ /* 0x000fc40007ffe0ff */
[C---:B------:R-:W-:Y:S01]  /*b060*/  LEA R4, P6, R16.reuse, R12, 0x2 ;  /* 0x0000000c10047211 */ /* 0x040fe200078c10ff */
[----:B------:R1:W-:Y:S01]  /*b070*/  @P4 STG.E [R14.64], R85 ;  /* 0x000000550e004986 */ /* 0x0003e2000c101904 */
[----:B------:R-:W-:Y:S02]  /*b080*/  IADD3 R17, R16, c[0x0][0x198], RZ ;  /* 0x0000660010117a10 */ /* 0x000fe40007ffe0ff */
[-C--:B------:R-:W-:Y:S02]  /*b090*/  LEA.HI.X.SX32 R3, R25, R13.reuse, 0x2, P3 ;  /* 0x0000000d19037211 */ /* 0x080fe400018f16ff */
[----:B------:R-:W-:Y:S02]  /*b0a0*/  ISETP.LT.AND P4, PT, R5, c[0x0][0x17c], !P0 ;  /* 0x00005f0005007a0c */ /* 0x000fe40004781270 */
[----:B------:R-:W-:Y:S02]  /*b0b0*/  ISETP.LT.AND P2, PT, R0, c[0x0][0x17c], !P0 ;  /* 0x00005f0000007a0c */ /* 0x000fe40004741270 */
[----:B------:R-:W-:-:S02]  /*b0c0*/  LEA.HI.X.SX32 R5, R16, R13, 0x2, P6 ;  /* 0x0000000d10057211 */ /* 0x000fc400030f16ff */
[C---:B------:R-:W-:Y:S01]  /*b0d0*/  IADD3 R16, R17.reuse, c[0x0][0x198], RZ ;  /* 0x0000660011107a10 */ /* 0x040fe20007ffe0ff */
[----:B-----5:R2:W-:Y:S01]  /*b0e0*/  @P1 STG.E [R2.64], R28 ;  /* 0x0000001c02001986 */ /* 0x0205e2000c101904 */
[-C--:B----4-:R-:W-:Y:S02]  /*b0f0*/  LEA R8, P1, R17, R12.reuse, 0x2 ;  /* 0x0000000c11087211 */ /* 0x090fe400078210ff */
[----:B-1----:R-:W-:Y:S02]  /*b100*/  IADD3 R15, R191, 0x71, RZ ;  /* 0x00000071bf0f7810 */ /* 0x002fe40007ffe0ff */
[----:B------:R-:W-:Y:S01]  /*b110*/  LEA R14, P6, R16, R12, 0x2 ;  /* 0x0000000c100e7211 */ /* 0x000fe200078c10ff */
[----:B------:R1:W-:Y:S01]  /*b120*/  @P5 STG.E [R4.64], R29 ;  /* 0x0000001d04005986 */ /* 0x0003e2000c101904 */
[----:B------:R-:W-:Y:S02]  /*b130*/  LEA.HI.X.SX32 R9, R17, R13, 0x2, P1 ;  /* 0x0000000d11097211 */ /* 0x000fe400008f16ff */
[----:B------:R-:W-:-:S02]  /*b140*/  ISETP.LT.AND P5, PT, R15, c[0x0][0x17c], !P0 ;  /* 0x00005f000f007a0c */ /* 0x000fc400047a1270 */
[----:B------:R-:W-:Y:S02]  /*b150*/  IADD3 R0, R191, 0x70, RZ ;  /* 0x00000070bf007810 */ /* 0x000fe40007ffe0ff */
[C---:B------:R-:W-:Y:S02]  /*b160*/  LEA.HI.X.SX32 R15, R16.reuse, R13, 0x2, P6 ;  /* 0x0000000d100f7211 */ /* 0x040fe400030f16ff */
[----:B------:R-:W-:Y:S01]  /*b170*/  IADD3 R16, R16, c[0x0][0x198], RZ ;  /* 0x0000660010107a10 */ /* 0x000fe20007ffe0ff */
[----:B---3--:R-:W-:Y:S01]  /*b180*/  @P2 STG.E [R8.64], R32 ;  /* 0x0000002008002986 */ /* 0x008fe2000c101904 */
[----:B------:R-:W-:Y:S02]  /*b190*/  ISETP.LT.AND P3, PT, R0, c[0x0][0x17c], !P0 ;  /* 0x00005f0000007a0c */ /* 0x000fe40004761270 */
[C---:B------:R-:W-:Y:S02]  /*b1a0*/  IADD3 R17, R16.reuse, c[0x0][0x198], RZ ;  /* 0x0000660010117a10 */ /* 0x040fe40007ffe0ff */
[----:B--2---:R-:W-:-:S02]  /*b1b0*/  LEA R2, P2, R16, R12, 0x2 ;  /* 0x0000000c10027211 */ /* 0x004fc400078410ff */
[----:B-1----:R-:W-:Y:S02]  /*b1c0*/  IADD3 R5, R191, 0x73, RZ ;  /* 0x00000073bf057810 */ /* 0x002fe40007ffe0ff */
[----:B------:R-:W-:Y:S02]  /*b1d0*/  LEA R4, P6, R17, R12, 0x2 ;  /* 0x0000000c11047211 */ /* 0x000fe400078c10ff */
[----:B------:R-:W-:Y:S01]  /*b1e0*/  LEA.HI.X.SX32 R3, R16, R13, 0x2, P2 ;  /* 0x0000000d10037211 */ /* 0x000fe200010f16ff */
[----:B------:R1:W-:Y:S01]  /*b1f0*/  @P4 STG.E [R14.64], R33 ;  /* 0x000000210e004986 */ /* 0x0003e2000c101904 */
[----:B------:R-:W-:Y:S02]  /*b200*/  IADD3 R0, R191, 0x72, RZ ;  /* 0x00000072bf007810 */ /* 0x000fe40007ffe0ff */
[----:B------:R-:W-:Y:S02]  /*b210*/  IADD3 R16, R17, c[0x0][0x198], RZ ;  /* 0x0000660011107a10 */ /* 0x000fe40007ffe0ff */
[----:B------:R-:W-:-:S02]  /*b220*/  ISETP.LT.AND P4, PT, R5, c[0x0][0x17c], !P0 ;  /* 0x00005f0005007a0c */ /* 0x000fc40004781270 */
[----:B------:R-:W-:Y:S02]  /*b230*/  LEA.HI.X.SX32 R5, R17, R13, 0x2, P6 ;  /* 0x0000000d11057211 */ /* 0x000fe400030f16ff */
[----:B------:R-:W-:Y:S02]  /*b240*/  ISETP.LT.AND P1, PT, R0, c[0x0][0x17c], !P0 ;  /* 0x00005f0000007a0c */ /* 0x000fe40004721270 */
[C---:B------:R-:W-:Y:S01]  /*b250*/  IADD3 R17, R16.reuse, c[0x0][0x198], RZ ;  /* 0x0000660010117a10 */ /* 0x040fe20007ffe0ff */
[----:B------:R2:W-:Y:S01]  /*b260*/  @P3 STG.E [R2.64], R18 ;  /* 0x0000001202003986 */ /* 0x0005e2000c101904 */
[----:B-1----:R-:W-:Y:S02]  /*b270*/  IADD3 R15, R191, 0x75, RZ ;  /* 0x00000075bf0f7810 */ /* 0x002fe40007ffe0ff */
[-C--:B------:R-:W-:Y:S02]  /*b280*/  LEA R8, P3, R16, R12.reuse, 0x2 ;  /* 0x0000000c10087211 */ /* 0x080fe400078610ff */
[----:B------:R-:W-:Y:S01]  /*b290*/  LEA R14, P6, R17, R12, 0x2 ;  /* 0x0000000c110e7211 */ /* 0x000fe200078c10ff */
[----:B------:R1:W-:Y:S01]  /*b2a0*/  @P5 STG.E [R4.64], R19 ;  /* 0x0000001304005986 */ /* 0x0003e2000c101904 */
[----:B------:R-:W-:-:S02]  /*b2b0*/  IADD3 R0, R191, 0x74, RZ ;  /* 0x00000074bf007810 */ /* 0x000fc40007ffe0ff */
[----:B------:R-:W-:Y:S02]  /*b2c0*/  ISETP.LT.AND P5, PT, R15, c[0x0][0x17c], !P0 ;  /* 0x00005f000f007a0c */ /* 0x000fe400047a1270 */
[-C--:B------:R-:W-:Y:S02]  /*b2d0*/  LEA.HI.X.SX32 R9, R16, R13.reuse, 0x2, P3 ;  /* 0x0000000d10097211 */ /* 0x080fe400018f16ff */
[C---:B------:R-:W-:Y:S02]  /*b2e0*/  LEA.HI.X.SX32 R15, R17.reuse, R13, 0x2, P6 ;  /* 0x0000000d110f7211 */ /* 0x040fe400030f16ff */
[----:B------:R-:W-:Y:S02]  /*b2f0*/  IADD3 R17, R17, c[0x0][0x198], RZ ;  /* 0x0000660011117a10 */ /* 0x000fe40007ffe0ff */
[----:B------:R-:W-:Y:S01]  /*b300*/  ISETP.LT.AND P2, PT, R0, c[0x0][0x17c], !P0 ;  /* 0x00005f0000007a0c */ /* 0x000fe20004741270 */
[----:B------:R3:W-:Y:S01]  /*b310*/  @P1 STG.E [R8.64], R22 ;  /* 0x0000001608001986 */ /* 0x0007e2000c101904 */
[----:B------:R-:W-:-:S02]  /*b320*/  IADD3 R16, R17, c[0x0][0x198], RZ ;  /* 0x0000660011107a10 */ /* 0x000fc40007ffe0ff */
[-C--:B--2---:R-:W-:Y:S02]  /*b330*/  LEA R2, P1, R17, R12.reuse, 0x2 ;  /* 0x0000000c11027211 */ /* 0x084fe400078210ff */
[C---:B-1----:R-:W-:Y:S02]  /*b340*/  IADD3 R5, R191.reuse, 0x77, RZ ;  /* 0x00000077bf057810 */ /* 0x042fe40007ffe0ff */
[C---:B------:R-:W-:Y:S01]  /*b350*/  LEA R4, P6, R16.reuse, R12, 0x2 ;  /* 0x0000000c10047211 */ /* 0x040fe200078c10ff */
[----:B------:R1:W-:Y:S01]  /*b360*/  @P4 STG.E [R14.64], R23 ;  /* 0x000000170e004986 */ /* 0x0003e2000c101904 */
[----:B------:R-:W-:Y:S02]  /*b370*/  IADD3 R0, R191, 0x76, RZ ;  /* 0x00000076bf007810 */ /* 0x000fe40007ffe0ff */
[----:B------:R-:W-:Y:S02]  /*b380*/  LEA.HI.X.SX32 R3, R17, R13, 0x2, P1 ;  /* 0x0000000d11037211 */ /* 0x000fe400008f16ff */
[----:B------:R-:W-:-:S02]  /*b390*/  IADD3 R17, R16, c[0x0][0x198], RZ ;  /* 0x0000660010117a10 */ /* 0x000fc40007ffe0ff */
[----:B------:R-:W-:Y:S02]  /*b3a0*/  ISETP.LT.AND P4, PT, R5, c[0x0][0x17c], !P0 ;  /* 0x00005f0005007a0c */ /* 0x000fe40004781270 */
[----:B------:R-:W-:Y:S02]  /*b3b0*/  LEA.HI.X.SX32 R5, R16, R13, 0x2, P6 ;  /* 0x0000000d10057211 */ /* 0x000fe400030f16ff */
[----:B------:R-:W-:Y:S01]  /*b3c0*/  ISETP.LT.AND P3, PT, R0, c[0x0][0x17c], !P0 ;  /* 0x00005f0000007a0c */ /* 0x000fe20004761270 */
[----:B------:R2:W-:Y:S01]  /*b3d0*/  @P2 STG.E [R2.64], R26 ;  /* 0x0000001a02002986 */ /* 0x0005e2000c101904 */
[C---:B------:R-:W-:Y:S02]  /*b3e0*/  IADD3 R16, R17.reuse, c[0x0][0x198], RZ ;  /* 0x0000660011107a10 */ /* 0x040fe40007ffe0ff */
[----:B---3--:R-:W-:Y:S01]  /*b3f0*/  LEA R8, P2, R17, R12, 0x2 ;  /* 0x0000000c11087211 */ /* 0x008fe200078410ff */
[----:B------:R3:W-:Y:S01]  /*b400*/  @P5 STG.E [R4.64], R27 ;  /* 0x0000001b04005986 */ /* 0x0007e2000c101904 */
[----:B-1----:R-:W-:-:S02]  /*b410*/  IADD3 R15, R191, 0x79, RZ ;  /* 0x00000079bf0f7810 */ /* 0x002fc40007ffe0ff */
[C---:B------:R-:W-:Y:S02]  /*b420*/  LEA R14, P5, R16.reuse, R12, 0x2 ;  /* 0x0000000c100e7211 */ /* 0x040fe400078a10ff */
[-C--:B------:R-:W-:Y:S02]  /*b430*/  LEA.HI.X.SX32 R9, R17, R13.reuse, 0x2, P2 ;  /* 0x0000000d11097211 */ /* 0x080fe400010f16ff */
[----:B------:R-:W-:Y:S02]  /*b440*/  IADD3 R0, R191, 0x78, RZ ;  /* 0x00000078bf007810 */ /* 0x000fe40007ffe0ff */
[----:B------:R-:W-:Y:S02]  /*b450*/  ISETP.LT.AND P2, PT, R15, c[0x0][0x17c], !P0 ;  /* 0x00005f000f007a0c */ /* 0x000fe40004741270 */
[C---:B------:R-:W-:Y:S02]  /*b460*/  LEA.HI.X.SX32 R15, R16.reuse, R13, 0x2, P5 ;  /* 0x0000000d100f7211 */ /* 0x040fe400028f16ff */
[----:B------:R-:W-:Y:S01]  /*b470*/  IADD3 R16, R16, c[0x0][0x198], RZ ;  /* 0x0000660010107a10 */ /* 0x000fe20007ffe0ff */
[----:B------:R-:W-:Y:S01]  /*b480*/  @P3 STG.E [R8.64], R10 ;  /* 0x0000000a08003986 */ /* 0x000fe2000c101904 */
[----:B------:R-:W-:-:S02]  /*b490*/  ISETP.LT.AND P1, PT, R0, c[0x0][0x17c], !P0 ;  /* 0x00005f0000007a0c */ /* 0x000fc40004721270 */
[C---:B--2---:R-:W-:Y:S02]  /*b4a0*/  LEA R2, P3, R16.reuse, R12, 0x2 ;  /* 0x0000000c10027211 */ /* 0x044fe400078610ff */
[C---:B------:R-:W-:Y:S02]  /*b4b0*/  IADD3 R17, R16.reuse, c[0x0][0x198], RZ ;  /* 0x0000660010117a10 */ /* 0x040fe40007ffe0ff */
[C---:B------:R-:W-:Y:S02]  /*b4c0*/  IADD3 R0, R191.reuse, 0x7a, RZ ;  /* 0x0000007abf007810 */ /* 0x040fe40007ffe0ff */
[----:B------:R-:W-:Y:S02]  /*b4d0*/  LEA.HI.X.SX32 R3, R16, R13, 0x2, P3 ;  /* 0x0000000d10037211 */ /* 0x000fe400018f16ff */
[----:B---3--:R-:W-:Y:S02]  /*b4e0*/  IADD3 R5, R191, 0x7b, RZ ;  /* 0x0000007bbf057810 */ /* 0x008fe40007ffe0ff */
[----:B------:R-:W-:-:S02]  /*b4f0*/  IADD3 R16, R17, c[0x0][0x198], RZ ;  /* 0x0000660011107a10 */ /* 0x000fc40007ffe0ff */
[----:B------:R-:W-:Y:S02]  /*b500*/  ISETP.LT.AND P5, PT, R0, c[0x0][0x17c], !P0 ;  /* 0x00005f0000007a0c */ /* 0x000fe400047a1270 */
[----:B------:R-:W-:Y:S01]  /*b510*/  LEA R4, P6, R17, R12, 0x2 ;  /* 0x0000000c11047211 */ /* 0x000fe200078c10ff */
[----:B------:R1:W-:Y:S01]  /*b520*/  @P4 STG.E [R14.64], R11 ;  /* 0x0000000b0e004986 */ /* 0x0003e2000c101904 */
[----:B------:R-:W-:Y:S02]  /*b530*/  IADD3 R0, R191, 0x7c, RZ ;  /* 0x0000007cbf007810 */ /* 0x000fe40007ffe0ff */
[----:B------:R-:W-:Y:S01]  /*b540*/  ISETP.LT.AND P4, PT, R5, c[0x0][0x17c], !P0 ;  /* 0x00005f0005007a0c */ /* 0x000fe20004781270 */
[----:B------:R2:W-:Y:S01]  /*b550*/  @P1 STG.E [R2.64], R6 ;  /* 0x0000000602001986 */ /* 0x0005e2000c101904 */
[----:B------:R-:W-:Y:S02]  /*b560*/  LEA.HI.X.SX32 R5, R17, R13, 0x2, P6 ;  /* 0x0000000d11057211 */ /* 0x000fe400030f16ff */
[----:B------:R-:W-:-:S02]  /*b570*/  ISETP.LT.AND P3, PT, R0, c[0x0][0x17c], !P0 ;  /* 0x00005f0000007a0c */ /* 0x000fc40004761270 */
[----:B------:R-:W-:Y:S02]  /*b580*/  IADD3 R0, R191, 0x7d, RZ ;  /* 0x0000007dbf007810 */ /* 0x000fe40007ffe0ff */
[C---:B-1----:R-:W-:Y:S02]  /*b590*/  IADD3 R11, R16.reuse, c[0x0][0x198], RZ ;  /* 0x00006600100b7a10 */ /* 0x042fe40007ffe0ff */
[-C--:B------:R-:W-:Y:S02]  /*b5a0*/  LEA R8, P1, R16, R12.reuse, 0x2 ;  /* 0x0000000c10087211 */ /* 0x080fe400078210ff */
[C---:B------:R-:W-:Y:S01]  /*b5b0*/  IADD3 R15, R11.reuse, c[0x0][0x198], RZ ;  /* 0x000066000b0f7a10 */ /* 0x040fe20007ffe0ff */
[----:B------:R1:W-:Y:S01]  /*b5c0*/  @P2 STG.E [R4.64], R7 ;  /* 0x0000000704002986 */ /* 0x0003e2000c101904 */
[----:B------:R-:W-:Y:S02]  /*b5d0*/  LEA R10, P6, R11, R12, 0x2 ;  /* 0x0000000c0b0a7211 */ /* 0x000fe400078c10ff */
[----:B------:R-:W-:-:S02]  /*b5e0*/  ISETP.LT.AND P2, PT, R0, c[0x0][0x17c], !P0 ;  /* 0x00005f0000007a0c */ /* 0x000fc40004741270 */
[-C--:B------:R-:W-:Y:S02]  /*b5f0*/  LEA.HI.X.SX32 R9, R16, R13.reuse, 0x2, P1 ;  /* 0x0000000d10097211 */ /* 0x080fe400008f16ff */
[C---:B------:R-:W-:Y:S02]  /*b600*/  IADD3 R0, R15.reuse, c[0x0][0x198], RZ ;  /* 0x000066000f007a10 */ /* 0x040fe40007ffe0ff */
[----:B--2---:R-:W-:Y:S02]  /*b610*/  LEA R2, P1, R15, R12, 0x2 ;  /* 0x0000000c0f027211 */ /* 0x004fe400078210ff */
[C---:B------:R-:W-:Y:S02]  /*b620*/  IADD3 R6, R191.reuse, 0x7e, RZ ;  /* 0x0000007ebf067810 */ /* 0x040fe40007ffe0ff */
[----:B------:R-:W-:Y:S02]  /*b630*/  IADD3 R191, R191, 0x7f, RZ ;  /* 0x0000007fbfbf7810 */ /* 0x000fe40007ffe0ff */
[----:B------:R-:W-:-:S02]  /*b640*/  LEA.HI.X.SX32 R11, R11, R13, 0x2, P6 ;  /* 0x0000000d0b0b7211 */ /* 0x000fc400030f16ff */
[C---:B------:R-:W-:Y:S02]  /*b650*/  LEA R14, P6, R0.reuse, R12, 0x2 ;  /* 0x0000000c000e7211 */ /* 0x040fe400078c10ff */
[-C--:B------:R-:W-:Y:S02]  /*b660*/  LEA.HI.X.SX32 R3, R15, R13.reuse, 0x2, P1 ;  /* 0x0000000d0f037211 */ /* 0x080fe400008f16ff */
[----:B-1----:R-:W-:Y:S02]  /*b670*/  IADD3 R5, R0, c[0x0][0x198], RZ ;  /* 0x0000660000057a10 */ /* 0x002fe40007ffe0ff */
[----:B------:R-:W-:Y:S02]  /*b680*/  ISETP.LT.AND P1, PT, R6, c[0x0][0x17c], !P0 ;  /* 0x00005f0006007a0c */ /* 0x000fe40004721270 */
[----:B------:R-:W-:Y:S02]  /*b690*/  ISETP.LT.AND P0, PT, R191, c[0x0][0x17c], !P0 ;  /* 0x00005f00bf007a0c */ /* 0x000fe40004701270 */
[----:B------:R-:W-:-:S02]  /*b6a0*/  LEA.HI.X.SX32 R15, R0, R13, 0x2, P6 ;  /* 0x0000000d000f7211 */ /* 0x000fc400030f16ff */
[C---:B------:R-:W-:Y:S02]  /*b6b0*/  LEA R4, P6, R5.reuse, R12, 0x2 ;  /* 0x0000000c05047211 */ /* 0x040fe400078c10ff */
[C---:B------:R-:W-:Y:S01]  /*b6c0*/  IADD3 R0, R5.reuse, c[0x0][0x198], RZ ;  /* 0x0000660005007a10 */ /* 0x040fe20007ffe0ff */
[----:B------:R1:W-:Y:S01]  /*b6d0*/  @P5 STG.E [R8.64], R86 ;  /* 0x0000005608005986 */ /* 0x0003e2000c101904 */
[----:B------:R-:W-:-:S03]  /*b6e0*/  LEA.HI.X.SX32 R5, R5, R13, 0x2, P6 ;  /* 0x0000000d05057211 */ /* 0x000fc600030f16ff */
[----:B------:R1:W-:Y:S01]  /*b6f0*/  @P4 STG.E [R10.64], R87 ;  /* 0x000000570a004986 */ /* 0x0003e2000c101904 */
[----:B------:R-:W-:-:S03]  /*b700*/  LEA R12, P6, R0, R12, 0x2 ;  /* 0x0000000c000c7211 */ /* 0x000fc600078c10ff */
[----:B------:R1:W-:Y:S04]  /*b710*/  @P3 STG.E [R2.64], R30 ;  /* 0x0000001e02003986 */ /* 0x0003e8000c101904 */
[----:B------:R1:W-:Y:S01]  /*b720*/  @P2 STG.E [R14.64], R31 ;  /* 0x0000001f0e002986 */ /* 0x0003e2000c101904 */
[----:B------:R-:W-:-:S03]  /*b730*/  LEA.HI.X.SX32 R13, R0, R13, 0x2, P6 ;  /* 0x0000000d000d7211 */ /* 0x000fc600030f16ff */
[----:B------:R1:W-:Y:S01]  /*b740*/  @P1 STG.E [R4.64], R34 ;  /* 0x0000002204001986 */ /* 0x0003e2000c101904 */
[----:B------:R-:W-:Y:S05]  /*b750*/  @!P0 EXIT ;  /* 0x000000000000894d */ /* 0x000fea0003800000 */
[----:B------:R-:W-:Y:S01]  /*b760*/  STG.E [R12.64], R35 ;  /* 0x000000230c007986 */ /* 0x000fe2000c101904 */
[----:B------:R-:W-:Y:S05]  /*b770*/  EXIT ;  /* 0x000000000000794d */ /* 0x000fea0003800000 */
.L_x_3:
[----:B------:R-:W-:-:S00]  /*b780*/  BRA `(.L_x_3) ;  /* 0xfffffff000007947 */ /* 0x000fc0000383ffff */
[----:B------:R-:W-:-:S00]  /*b790*/  NOP ;  /* 0x0000000000007918 */ /* 0x000fc00000000000 */
        /* <DEDUP_REMOVED lines=14> */
.L_x_4:


//--------------------- .nv.shared.matmul_kernel  --------------------------
	.section	.nv.shared.matmul_kernel,"aw",@nobits
	.sectionflags	@""
	.align	16
